//
// Generated by NVIDIA NVVM Compiler
//
// Compiler Build ID: CL-36424714
// Cuda compilation tools, release 13.0, V13.0.88
// Based on NVVM 20.0.0
//

.version 9.0
.target sm_100
.address_size 64

	// .globl	_Z31matrixMulKernel_1thread1elementiiiPKfS0_Pf
.extern .shared .align 16 .b8 As_Bs[];

.visible .entry _Z31matrixMulKernel_1thread1elementiiiPKfS0_Pf(
	.param .u32 _Z31matrixMulKernel_1thread1elementiiiPKfS0_Pf_param_0,
	.param .u32 _Z31matrixMulKernel_1thread1elementiiiPKfS0_Pf_param_1,
	.param .u32 _Z31matrixMulKernel_1thread1elementiiiPKfS0_Pf_param_2,
	.param .u64 .ptr .align 1 _Z31matrixMulKernel_1thread1elementiiiPKfS0_Pf_param_3,
	.param .u64 .ptr .align 1 _Z31matrixMulKernel_1thread1elementiiiPKfS0_Pf_param_4,
	.param .u64 .ptr .align 1 _Z31matrixMulKernel_1thread1elementiiiPKfS0_Pf_param_5
)
{
	.reg .pred 	%p<13>;
	.reg .b32 	%r<92>;
	.reg .b32 	%f<68>;
	.reg .b64 	%rd<69>;

	ld.param.u32 	%r46, [_Z31matrixMulKernel_1thread1elementiiiPKfS0_Pf_param_0];
	ld.param.u32 	%r44, [_Z31matrixMulKernel_1thread1elementiiiPKfS0_Pf_param_1];
	ld.param.u32 	%r45, [_Z31matrixMulKernel_1thread1elementiiiPKfS0_Pf_param_2];
	ld.param.u64 	%rd4, [_Z31matrixMulKernel_1thread1elementiiiPKfS0_Pf_param_3];
	ld.param.u64 	%rd5, [_Z31matrixMulKernel_1thread1elementiiiPKfS0_Pf_param_4];
	ld.param.u64 	%rd3, [_Z31matrixMulKernel_1thread1elementiiiPKfS0_Pf_param_5];
	cvta.to.global.u64 	%rd1, %rd5;
	cvta.to.global.u64 	%rd2, %rd4;
	mov.u32 	%r47, %ctaid.x;
	mov.u32 	%r48, %ntid.x;
	mul.lo.s32 	%r1, %r47, %r48;
	mov.u32 	%r2, %tid.x;
	add.s32 	%r3, %r1, %r2;
	mov.u32 	%r49, %ctaid.y;
	mov.u32 	%r50, %ntid.y;
	mov.u32 	%r51, %tid.y;
	mad.lo.s32 	%r4, %r49, %r50, %r51;
	setp.ge.u32 	%p1, %r4, %r46;
	setp.ge.u32 	%p2, %r3, %r45;
	or.pred  	%p3, %p1, %p2;
	@%p3 bra 	$L__BB0_14;
	setp.lt.s32 	%p4, %r44, 1;
	mov.f32 	%f67, 0f00000000;
	@%p4 bra 	$L__BB0_13;
	mul.lo.s32 	%r5, %r44, %r4;
	and.b32  	%r6, %r44, 7;
	setp.lt.u32 	%p5, %r44, 8;
	mov.f32 	%f67, 0f00000000;
	mov.b32 	%r90, 0;
	@%p5 bra 	$L__BB0_5;
	and.b32  	%r90, %r44, 2147483640;
	neg.s32 	%r88, %r90;
	add.s32 	%r53, %r2, %r45;
	add.s32 	%r87, %r53, %r1;
	shl.b32 	%r10, %r45, 3;
	shl.b32 	%r54, %r45, 1;
	add.s32 	%r86, %r3, %r54;
	mad.lo.s32 	%r85, %r45, 3, %r3;
	shl.b32 	%r55, %r45, 2;
	add.s32 	%r84, %r3, %r55;
	mad.lo.s32 	%r83, %r45, 5, %r3;
	mad.lo.s32 	%r82, %r45, 6, %r3;
	mad.lo.s32 	%r81, %r45, 7, %r3;
	add.s32 	%r79, %r5, 3;
	mov.f32 	%f67, 0f00000000;
	mov.u32 	%r80, %r3;
$L__BB0_4:
	.pragma "nounroll";
	add.s32 	%r56, %r79, -3;
	mul.wide.u32 	%rd6, %r56, 4;
	add.s64 	%rd7, %rd2, %rd6;
	ld.global.f32 	%f17, [%rd7];
	mul.wide.u32 	%rd8, %r80, 4;
	add.s64 	%rd9, %rd1, %rd8;
	ld.global.f32 	%f18, [%rd9];
	fma.rn.f32 	%f19, %f17, %f18, %f67;
	add.s32 	%r57, %r79, -2;
	mul.wide.u32 	%rd10, %r57, 4;
	add.s64 	%rd11, %rd2, %rd10;
	ld.global.f32 	%f20, [%rd11];
	mul.wide.u32 	%rd12, %r87, 4;
	add.s64 	%rd13, %rd1, %rd12;
	ld.global.f32 	%f21, [%rd13];
	fma.rn.f32 	%f22, %f20, %f21, %f19;
	add.s32 	%r58, %r79, -1;
	mul.wide.u32 	%rd14, %r58, 4;
	add.s64 	%rd15, %rd2, %rd14;
	ld.global.f32 	%f23, [%rd15];
	mul.wide.u32 	%rd16, %r86, 4;
	add.s64 	%rd17, %rd1, %rd16;
	ld.global.f32 	%f24, [%rd17];
	fma.rn.f32 	%f25, %f23, %f24, %f22;
	add.s32 	%r59, %r79, 4;
	mul.wide.u32 	%rd18, %r79, 4;
	add.s64 	%rd19, %rd2, %rd18;
	ld.global.f32 	%f26, [%rd19];
	mul.wide.u32 	%rd20, %r85, 4;
	add.s64 	%rd21, %rd1, %rd20;
	ld.global.f32 	%f27, [%rd21];
	fma.rn.f32 	%f28, %f26, %f27, %f25;
	add.s32 	%r60, %r79, 1;
	mul.wide.u32 	%rd22, %r60, 4;
	add.s64 	%rd23, %rd2, %rd22;
	ld.global.f32 	%f29, [%rd23];
	mul.wide.u32 	%rd24, %r84, 4;
	add.s64 	%rd25, %rd1, %rd24;
	ld.global.f32 	%f30, [%rd25];
	fma.rn.f32 	%f31, %f29, %f30, %f28;
	add.s32 	%r61, %r79, 2;
	mul.wide.u32 	%rd26, %r61, 4;
	add.s64 	%rd27, %rd2, %rd26;
	ld.global.f32 	%f32, [%rd27];
	mul.wide.u32 	%rd28, %r83, 4;
	add.s64 	%rd29, %rd1, %rd28;
	ld.global.f32 	%f33, [%rd29];
	fma.rn.f32 	%f34, %f32, %f33, %f31;
	add.s32 	%r62, %r79, 3;
	mul.wide.u32 	%rd30, %r62, 4;
	add.s64 	%rd31, %rd2, %rd30;
	ld.global.f32 	%f35, [%rd31];
	mul.wide.u32 	%rd32, %r82, 4;
	add.s64 	%rd33, %rd1, %rd32;
	ld.global.f32 	%f36, [%rd33];
	fma.rn.f32 	%f37, %f35, %f36, %f34;
	mul.wide.u32 	%rd34, %r59, 4;
	add.s64 	%rd35, %rd2, %rd34;
	ld.global.f32 	%f38, [%rd35];
	mul.wide.u32 	%rd36, %r81, 4;
	add.s64 	%rd37, %rd1, %rd36;
	ld.global.f32 	%f39, [%rd37];
	fma.rn.f32 	%f67, %f38, %f39, %f37;
	add.s32 	%r88, %r88, 8;
	add.s32 	%r87, %r87, %r10;
	add.s32 	%r86, %r86, %r10;
	add.s32 	%r85, %r85, %r10;
	add.s32 	%r84, %r84, %r10;
	add.s32 	%r83, %r83, %r10;
	add.s32 	%r82, %r82, %r10;
	add.s32 	%r81, %r81, %r10;
	add.s32 	%r80, %r80, %r10;
	add.s32 	%r79, %r79, 8;
	setp.ne.s32 	%p6, %r88, 0;
	@%p6 bra 	$L__BB0_4;
$L__BB0_5:
	setp.eq.s32 	%p7, %r6, 0;
	@%p7 bra 	$L__BB0_13;
	and.b32  	%r39, %r44, 3;
	setp.lt.u32 	%p8, %r6, 4;
	@%p8 bra 	$L__BB0_8;
	add.s32 	%r63, %r90, %r5;
	mul.wide.u32 	%rd38, %r63, 4;
	add.s64 	%rd39, %rd2, %rd38;
	ld.global.f32 	%f41, [%rd39];
	mad.lo.s32 	%r64, %r90, %r45, %r3;
	mul.wide.u32 	%rd40, %r64, 4;
	add.s64 	%rd41, %rd1, %rd40;
	ld.global.f32 	%f42, [%rd41];
	fma.rn.f32 	%f43, %f41, %f42, %f67;
	add.s32 	%r65, %r63, 1;
	mul.wide.u32 	%rd42, %r65, 4;
	add.s64 	%rd43, %rd2, %rd42;
	ld.global.f32 	%f44, [%rd43];
	add.s32 	%r66, %r64, %r45;
	mul.wide.u32 	%rd44, %r66, 4;
	add.s64 	%rd45, %rd1, %rd44;
	ld.global.f32 	%f45, [%rd45];
	fma.rn.f32 	%f46, %f44, %f45, %f43;
	add.s32 	%r67, %r63, 2;
	mul.wide.u32 	%rd46, %r67, 4;
	add.s64 	%rd47, %rd2, %rd46;
	ld.global.f32 	%f47, [%rd47];
	add.s32 	%r68, %r66, %r45;
	mul.wide.u32 	%rd48, %r68, 4;
	add.s64 	%rd49, %rd1, %rd48;
	ld.global.f32 	%f48, [%rd49];
	fma.rn.f32 	%f49, %f47, %f48, %f46;
	add.s32 	%r69, %r63, 3;
	mul.wide.u32 	%rd50, %r69, 4;
	add.s64 	%rd51, %rd2, %rd50;
	ld.global.f32 	%f50, [%rd51];
	add.s32 	%r70, %r68, %r45;
	mul.wide.u32 	%rd52, %r70, 4;
	add.s64 	%rd53, %rd1, %rd52;
	ld.global.f32 	%f51, [%rd53];
	fma.rn.f32 	%f67, %f50, %f51, %f49;
	add.s32 	%r90, %r90, 4;
$L__BB0_8:
	setp.eq.s32 	%p9, %r39, 0;
	@%p9 bra 	$L__BB0_13;
	setp.eq.s32 	%p10, %r39, 1;
	@%p10 bra 	$L__BB0_11;
	add.s32 	%r71, %r90, %r5;
	mul.wide.u32 	%rd54, %r71, 4;
	add.s64 	%rd55, %rd2, %rd54;
	ld.global.f32 	%f53, [%rd55];
	mad.lo.s32 	%r72, %r90, %r45, %r3;
	mul.wide.u32 	%rd56, %r72, 4;
	add.s64 	%rd57, %rd1, %rd56;
	ld.global.f32 	%f54, [%rd57];
	fma.rn.f32 	%f55, %f53, %f54, %f67;
	add.s32 	%r73, %r71, 1;
	mul.wide.u32 	%rd58, %r73, 4;
	add.s64 	%rd59, %rd2, %rd58;
	ld.global.f32 	%f56, [%rd59];
	add.s32 	%r74, %r72, %r45;
	mul.wide.u32 	%rd60, %r74, 4;
	add.s64 	%rd61, %rd1, %rd60;
	ld.global.f32 	%f57, [%rd61];
	fma.rn.f32 	%f67, %f56, %f57, %f55;
	add.s32 	%r90, %r90, 2;
$L__BB0_11:
	and.b32  	%r75, %r44, 1;
	setp.eq.b32 	%p11, %r75, 1;
	not.pred 	%p12, %p11;
	@%p12 bra 	$L__BB0_13;
	add.s32 	%r76, %r90, %r5;
	mul.wide.u32 	%rd62, %r76, 4;
	add.s64 	%rd63, %rd2, %rd62;
	ld.global.f32 	%f58, [%rd63];
	mad.lo.s32 	%r77, %r90, %r45, %r3;
	mul.wide.u32 	%rd64, %r77, 4;
	add.s64 	%rd65, %rd1, %rd64;
	ld.global.f32 	%f59, [%rd65];
	fma.rn.f32 	%f67, %f58, %f59, %f67;
$L__BB0_13:
	mad.lo.s32 	%r78, %r45, %r4, %r3;
	cvta.to.global.u64 	%rd66, %rd3;
	mul.wide.u32 	%rd67, %r78, 4;
	add.s64 	%rd68, %rd66, %rd67;
	st.global.f32 	[%rd68], %f67;
$L__BB0_14:
	ret;

}
	// .globl	_Z21matrixMulKernel_tilediiiPKfS0_Pfjj
.visible .entry _Z21matrixMulKernel_tilediiiPKfS0_Pfjj(
	.param .u32 _Z21matrixMulKernel_tilediiiPKfS0_Pfjj_param_0,
	.param .u32 _Z21matrixMulKernel_tilediiiPKfS0_Pfjj_param_1,
	.param .u32 _Z21matrixMulKernel_tilediiiPKfS0_Pfjj_param_2,
	.param .u64 .ptr .align 1 _Z21matrixMulKernel_tilediiiPKfS0_Pfjj_param_3,
	.param .u64 .ptr .align 1 _Z21matrixMulKernel_tilediiiPKfS0_Pfjj_param_4,
	.param .u64 .ptr .align 1 _Z21matrixMulKernel_tilediiiPKfS0_Pfjj_param_5,
	.param .u32 _Z21matrixMulKernel_tilediiiPKfS0_Pfjj_param_6,
	.param .u32 _Z21matrixMulKernel_tilediiiPKfS0_Pfjj_param_7
)
{
	.reg .pred 	%p<20>;
	.reg .b32 	%r<104>;
	.reg .b32 	%f<79>;
	.reg .b64 	%rd<15>;

	ld.param.u32 	%r33, [_Z21matrixMulKernel_tilediiiPKfS0_Pfjj_param_0];
	ld.param.u32 	%r34, [_Z21matrixMulKernel_tilediiiPKfS0_Pfjj_param_1];
	ld.param.u32 	%r35, [_Z21matrixMulKernel_tilediiiPKfS0_Pfjj_param_2];
	ld.param.u64 	%rd4, [_Z21matrixMulKernel_tilediiiPKfS0_Pfjj_param_4];
	ld.param.u32 	%r36, [_Z21matrixMulKernel_tilediiiPKfS0_Pfjj_param_6];
	mov.u32 	%r1, %ntid.x;
	mov.u32 	%r37, %ctaid.y;
	mov.u32 	%r2, %tid.y;
	mad.lo.s32 	%r3, %r37, %r1, %r2;
	mov.u32 	%r38, %ctaid.x;
	mov.u32 	%r4, %tid.x;
	mad.lo.s32 	%r5, %r38, %r1, %r4;
	add.s32 	%r39, %r1, %r34;
	add.s32 	%r6, %r39, -1;
	setp.gt.u32 	%p1, %r1, %r6;
	mov.f32 	%f77, 0f00000000;
	@%p1 bra 	$L__BB1_18;
	ld.param.u64 	%rd13, [_Z21matrixMulKernel_tilediiiPKfS0_Pfjj_param_3];
	shl.b32 	%r41, %r36, 2;
	mov.u32 	%r42, As_Bs;
	add.s32 	%r7, %r42, %r41;
	mul.lo.s32 	%r8, %r2, %r1;
	mul.lo.s32 	%r9, %r34, %r3;
	and.b32  	%r10, %r1, 7;
	div.u32 	%r43, %r6, %r1;
	max.u32 	%r11, %r43, 1;
	shl.b32 	%r44, %r4, 2;
	add.s32 	%r45, %r44, %r41;
	add.s32 	%r12, %r42, %r45;
	shl.b32 	%r13, %r1, 2;
	cvta.to.global.u64 	%rd1, %rd13;
	cvta.to.global.u64 	%rd2, %rd4;
	mov.f32 	%f77, 0f00000000;
	mov.b32 	%r97, 0;
$L__BB1_2:
	setp.ge.u32 	%p2, %r3, %r33;
	mul.lo.s32 	%r15, %r97, %r1;
	add.s32 	%r16, %r15, %r4;
	setp.ge.u32 	%p3, %r16, %r34;
	mov.f32 	%f68, 0f00000000;
	or.pred  	%p4, %p2, %p3;
	@%p4 bra 	$L__BB1_4;
	add.s32 	%r46, %r16, %r9;
	mul.wide.u32 	%rd6, %r46, 4;
	add.s64 	%rd7, %rd1, %rd6;
	ld.global.f32 	%f68, [%rd7];
$L__BB1_4:
	setp.ge.u32 	%p5, %r5, %r35;
	add.s32 	%r47, %r8, %r4;
	shl.b32 	%r48, %r47, 2;
	add.s32 	%r50, %r42, %r48;
	st.shared.f32 	[%r50], %f68;
	add.s32 	%r17, %r15, %r2;
	setp.ge.u32 	%p6, %r17, %r34;
	mov.f32 	%f69, 0f00000000;
	or.pred  	%p7, %p5, %p6;
	@%p7 bra 	$L__BB1_6;
	mad.lo.s32 	%r51, %r17, %r35, %r5;
	mul.wide.u32 	%rd8, %r51, 4;
	add.s64 	%rd9, %rd2, %rd8;
	ld.global.f32 	%f69, [%rd9];
$L__BB1_6:
	setp.lt.u32 	%p8, %r1, 8;
	add.s32 	%r55, %r7, %r48;
	st.shared.f32 	[%r55], %f69;
	bar.sync 	0;
	mov.b32 	%r102, 0;
	@%p8 bra 	$L__BB1_9;
	shl.b32 	%r56, %r8, 2;
	add.s32 	%r58, %r56, %r42;
	add.s32 	%r98, %r58, 16;
	and.b32  	%r59, %r1, -8;
	neg.s32 	%r100, %r59;
	mov.u32 	%r99, %r12;
$L__BB1_8:
	.pragma "nounroll";
	and.b32  	%r102, %r1, 2040;
	ld.shared.f32 	%f24, [%r98+-16];
	ld.shared.f32 	%f25, [%r99];
	fma.rn.f32 	%f26, %f24, %f25, %f77;
	ld.shared.f32 	%f27, [%r98+-12];
	add.s32 	%r60, %r99, %r13;
	ld.shared.f32 	%f28, [%r60];
	fma.rn.f32 	%f29, %f27, %f28, %f26;
	ld.shared.f32 	%f30, [%r98+-8];
	add.s32 	%r61, %r60, %r13;
	ld.shared.f32 	%f31, [%r61];
	fma.rn.f32 	%f32, %f30, %f31, %f29;
	ld.shared.f32 	%f33, [%r98+-4];
	add.s32 	%r62, %r61, %r13;
	ld.shared.f32 	%f34, [%r62];
	fma.rn.f32 	%f35, %f33, %f34, %f32;
	ld.shared.f32 	%f36, [%r98];
	add.s32 	%r63, %r62, %r13;
	ld.shared.f32 	%f37, [%r63];
	fma.rn.f32 	%f38, %f36, %f37, %f35;
	ld.shared.f32 	%f39, [%r98+4];
	add.s32 	%r64, %r63, %r13;
	ld.shared.f32 	%f40, [%r64];
	fma.rn.f32 	%f41, %f39, %f40, %f38;
	ld.shared.f32 	%f42, [%r98+8];
	add.s32 	%r65, %r64, %r13;
	ld.shared.f32 	%f43, [%r65];
	fma.rn.f32 	%f44, %f42, %f43, %f41;
	ld.shared.f32 	%f45, [%r98+12];
	add.s32 	%r66, %r65, %r13;
	ld.shared.f32 	%f46, [%r66];
	fma.rn.f32 	%f77, %f45, %f46, %f44;
	add.s32 	%r100, %r100, 8;
	shl.b32 	%r67, %r1, 5;
	add.s32 	%r99, %r99, %r67;
	add.s32 	%r98, %r98, 32;
	setp.ne.s32 	%p9, %r100, 0;
	@%p9 bra 	$L__BB1_8;
$L__BB1_9:
	setp.eq.s32 	%p10, %r10, 0;
	@%p10 bra 	$L__BB1_17;
	add.s32 	%r68, %r10, -1;
	setp.lt.u32 	%p11, %r68, 3;
	@%p11 bra 	$L__BB1_12;
	add.s32 	%r69, %r102, %r8;
	shl.b32 	%r70, %r69, 2;
	add.s32 	%r72, %r42, %r70;
	ld.shared.f32 	%f48, [%r72];
	mad.lo.s32 	%r73, %r102, %r1, %r4;
	shl.b32 	%r74, %r73, 2;
	add.s32 	%r75, %r7, %r74;
	ld.shared.f32 	%f49, [%r75];
	fma.rn.f32 	%f50, %f48, %f49, %f77;
	ld.shared.f32 	%f51, [%r72+4];
	add.s32 	%r76, %r75, %r13;
	ld.shared.f32 	%f52, [%r76];
	fma.rn.f32 	%f53, %f51, %f52, %f50;
	ld.shared.f32 	%f54, [%r72+8];
	add.s32 	%r77, %r76, %r13;
	ld.shared.f32 	%f55, [%r77];
	fma.rn.f32 	%f56, %f54, %f55, %f53;
	ld.shared.f32 	%f57, [%r72+12];
	add.s32 	%r78, %r77, %r13;
	ld.shared.f32 	%f58, [%r78];
	fma.rn.f32 	%f77, %f57, %f58, %f56;
	add.s32 	%r102, %r102, 4;
$L__BB1_12:
	and.b32  	%r79, %r1, 3;
	setp.eq.s32 	%p12, %r79, 0;
	@%p12 bra 	$L__BB1_17;
	setp.eq.s32 	%p13, %r79, 1;
	@%p13 bra 	$L__BB1_15;
	add.s32 	%r80, %r102, %r8;
	shl.b32 	%r81, %r80, 2;
	add.s32 	%r83, %r42, %r81;
	ld.shared.f32 	%f60, [%r83];
	mad.lo.s32 	%r84, %r102, %r1, %r4;
	shl.b32 	%r85, %r84, 2;
	add.s32 	%r86, %r7, %r85;
	ld.shared.f32 	%f61, [%r86];
	fma.rn.f32 	%f62, %f60, %f61, %f77;
	ld.shared.f32 	%f63, [%r83+4];
	add.s32 	%r87, %r86, %r13;
	ld.shared.f32 	%f64, [%r87];
	fma.rn.f32 	%f77, %f63, %f64, %f62;
	add.s32 	%r102, %r102, 2;
$L__BB1_15:
	and.b32  	%r88, %r1, 1;
	setp.eq.b32 	%p14, %r88, 1;
	not.pred 	%p15, %p14;
	@%p15 bra 	$L__BB1_17;
	add.s32 	%r89, %r102, %r8;
	shl.b32 	%r90, %r89, 2;
	add.s32 	%r92, %r42, %r90;
	ld.shared.f32 	%f65, [%r92];
	mad.lo.s32 	%r93, %r102, %r1, %r4;
	shl.b32 	%r94, %r93, 2;
	add.s32 	%r95, %r7, %r94;
	ld.shared.f32 	%f66, [%r95];
	fma.rn.f32 	%f77, %f65, %f66, %f77;
$L__BB1_17:
	bar.sync 	0;
	add.s32 	%r97, %r97, 1;
	setp.ne.s32 	%p16, %r97, %r11;
	@%p16 bra 	$L__BB1_2;
$L__BB1_18:
	setp.ge.u32 	%p17, %r3, %r33;
	setp.ge.u32 	%p18, %r5, %r35;
	or.pred  	%p19, %p17, %p18;
	@%p19 bra 	$L__BB1_20;
	ld.param.u64 	%rd14, [_Z21matrixMulKernel_tilediiiPKfS0_Pfjj_param_5];
	mad.lo.s32 	%r96, %r35, %r3, %r5;
	cvta.to.global.u64 	%rd10, %rd14;
	mul.wide.u32 	%rd11, %r96, 4;
	add.s64 	%rd12, %rd10, %rd11;
	st.global.f32 	[%rd12], %f77;
$L__BB1_20:
	ret;

}


// ===== COMPILED SASS (sm_100) =====

	.target	sm_100

	.elftype	@"ET_EXEC"


//--------------------- .note.nv.tkinfo           --------------------------
	.section	.note.nv.tkinfo,"",@"SHT_NOTE"
	.sectionflags	@"SHF_NOTE_NV_TKINFO"
	.tkinfo
        /*0018*/ 	.word	0x00000002
        /*0030*/ 	.string	""
        /*0030*/ 	.string	"ptxas"
        /*0030*/ 	.string	"Cuda compilation tools, release 13.0, V13.0.88"
        /*0030*/ 	.string	"Build cuda_13.0.r13.0/compiler.36424714_0"
        /*0030*/ 	.string	"-arch sm_100 -m 64 "



//--------------------- .note.nv.cuinfo           --------------------------
	.section	.note.nv.cuinfo,"",@"SHT_NOTE"
	.sectionflags	@"SHF_NOTE_NV_CUINFO"
        /*0018*/ 	.short	0x0002
        /*001a*/ 	.short	0x0064
        /*001c*/ 	.short	0x0082
	.zero		2


//--------------------- .nv.info                  --------------------------
	.section	.nv.info,"",@"SHT_CUDA_INFO"
	.align	4


	//----- nvinfo : EIATTR_REGCOUNT
	.align		4
        /*0000*/ 	.byte	0x04, 0x2f
        /*0002*/ 	.short	(.L_1 - .L_0)
	.align		4
.L_0:
        /*0004*/ 	.word	index@(_Z31matrixMulKernel_1thread1elementiiiPKfS0_Pf)
        /*0008*/ 	.word	0x00000020


	//----- nvinfo : EIATTR_FRAME_SIZE
	.align		4
.L_1:
        /*000c*/ 	.byte	0x04, 0x11
        /*000e*/ 	.short	(.L_3 - .L_2)
	.align		4
.L_2:
        /*0010*/ 	.word	index@(_Z31matrixMulKernel_1thread1elementiiiPKfS0_Pf)
        /*0014*/ 	.word	0x00000000


	//----- nvinfo : EIATTR_REGCOUNT
	.align		4
.L_3:
        /*0018*/ 	.byte	0x04, 0x2f
        /*001a*/ 	.short	(.L_5 - .L_4)
	.align		4
.L_4:
        /*001c*/ 	.word	index@(_Z21matrixMulKernel_tilediiiPKfS0_Pfjj)
        /*0020*/ 	.word	0x00000020


	//----- nvinfo : EIATTR_FRAME_SIZE
	.align		4
.L_5:
        /*0024*/ 	.byte	0x04, 0x11
        /*0026*/ 	.short	(.L_7 - .L_6)
	.align		4
.L_6:
        /*0028*/ 	.word	index@(_Z21matrixMulKernel_tilediiiPKfS0_Pfjj)
        /*002c*/ 	.word	0x00000000


	//----- nvinfo : EIATTR_MIN_STACK_SIZE
	.align		4
.L_7:
        /*0030*/ 	.byte	0x04, 0x12
        /*0032*/ 	.short	(.L_9 - .L_8)
	.align		4
.L_8:
        /*0034*/ 	.word	index@(_Z21matrixMulKernel_tilediiiPKfS0_Pfjj)
        /*0038*/ 	.word	0x00000000


	//----- nvinfo : EIATTR_MIN_STACK_SIZE
	.align		4
.L_9:
        /*003c*/ 	.byte	0x04, 0x12
        /*003e*/ 	.short	(.L_11 - .L_10)
	.align		4
.L_10:
        /*0040*/ 	.word	index@(_Z31matrixMulKernel_1thread1elementiiiPKfS0_Pf)
        /*0044*/ 	.word	0x00000000
.L_11:


//--------------------- .nv.compat                --------------------------
	.section	.nv.compat,"",@"SHT_CUDA_COMPAT_INFO"
	.align	4
        /*0000*/ 	.byte	0x02, 0x09, 0x00, 0x00, 0x02, 0x02, 0x01, 0x00, 0x02, 0x05, 0x05, 0x00, 0x03, 0x07, 0x01, 0x01
        /*0010*/ 	.byte	0x02, 0x03, 0x00, 0x00, 0x02, 0x06, 0x01, 0x00, 0x04, 0x0b, 0x08, 0x00, 0x09, 0x00, 0x00, 0x00
        /*0020*/ 	.byte	0x00, 0x00, 0x00, 0x00


//--------------------- .nv.info._Z21matrixMulKernel_tilediiiPKfS0_Pfjj --------------------------
	.section	.nv.info._Z21matrixMulKernel_tilediiiPKfS0_Pfjj,"",@"SHT_CUDA_INFO"
	.sectionflags	@""
	.align	4


	//----- nvinfo : EIATTR_CUDA_API_VERSION
	.align		4
        /*0000*/ 	.byte	0x04, 0x37
        /*0002*/ 	.short	(.L_13 - .L_12)
.L_12:
        /*0004*/ 	.word	0x00000082


	//----- nvinfo : EIATTR_KPARAM_INFO
	.align		4
.L_13:
        /*0008*/ 	.byte	0x04, 0x17
        /*000a*/ 	.short	(.L_15 - .L_14)
.L_14:
        /*000c*/ 	.word	0x00000000
        /*0010*/ 	.short	0x0007
        /*0012*/ 	.short	0x002c
        /*0014*/ 	.byte	0x00, 0xf0, 0x11, 0x00


	//----- nvinfo : EIATTR_KPARAM_INFO
	.align		4
.L_15:
        /*0018*/ 	.byte	0x04, 0x17
        /*001a*/ 	.short	(.L_17 - .L_16)
.L_16:
        /*001c*/ 	.word	0x00000000
        /*0020*/ 	.short	0x0006
        /*0022*/ 	.short	0x0028
        /*0024*/ 	.byte	0x00, 0xf0, 0x11, 0x00


	//----- nvinfo : EIATTR_KPARAM_INFO
	.align		4
.L_17:
        /*0028*/ 	.byte	0x04, 0x17
        /*002a*/ 	.short	(.L_19 - .L_18)
.L_18:
        /*002c*/ 	.word	0x00000000
        /*0030*/ 	.short	0x0005
        /*0032*/ 	.short	0x0020
        /*0034*/ 	.byte	0x00, 0xf5, 0x21, 0x00


	//----- nvinfo : EIATTR_KPARAM_INFO
	.align		4
.L_19:
        /*0038*/ 	.byte	0x04, 0x17
        /*003a*/ 	.short	(.L_21 - .L_20)
.L_20:
        /*003c*/ 	.word	0x00000000
        /*0040*/ 	.short	0x0004
        /*0042*/ 	.short	0x0018
        /*0044*/ 	.byte	0x00, 0xf5, 0x21, 0x00


	//----- nvinfo : EIATTR_KPARAM_INFO
	.align		4
.L_21:
        /*0048*/ 	.byte	0x04, 0x17
        /*004a*/ 	.short	(.L_23 - .L_22)
.L_22:
        /*004c*/ 	.word	0x00000000
        /*0050*/ 	.short	0x0003
        /*0052*/ 	.short	0x0010
        /*0054*/ 	.byte	0x00, 0xf5, 0x21, 0x00


	//----- nvinfo : EIATTR_KPARAM_INFO
	.align		4
.L_23:
        /*0058*/ 	.byte	0x04, 0x17
        /*005a*/ 	.short	(.L_25 - .L_24)
.L_24:
        /*005c*/ 	.word	0x00000000
        /*0060*/ 	.short	0x0002
        /*0062*/ 	.short	0x0008
        /*0064*/ 	.byte	0x00, 0xf0, 0x11, 0x00


	//----- nvinfo : EIATTR_KPARAM_INFO
	.align		4
.L_25:
        /*0068*/ 	.byte	0x04, 0x17
        /*006a*/ 	.short	(.L_27 - .L_26)
.L_26:
        /*006c*/ 	.word	0x00000000
        /*0070*/ 	.short	0x0001
        /*0072*/ 	.short	0x0004
        /*0074*/ 	.byte	0x00, 0xf0, 0x11, 0x00


	//----- nvinfo : EIATTR_KPARAM_INFO
	.align		4
.L_27:
        /*0078*/ 	.byte	0x04, 0x17
        /*007a*/ 	.short	(.L_29 - .L_28)
.L_28:
        /*007c*/ 	.word	0x00000000
        /*0080*/ 	.short	0x0000
        /*0082*/ 	.short	0x0000
        /*0084*/ 	.byte	0x00, 0xf0, 0x11, 0x00


	//----- nvinfo : EIATTR_SPARSE_MMA_MASK
	.align		4
.L_29:
        /*0088*/ 	.byte	0x03, 0x50
        /*008a*/ 	.short	0x0000


	//----- nvinfo : EIATTR_MAXREG_COUNT
	.align		4
        /*008c*/ 	.byte	0x03, 0x1b
        /*008e*/ 	.short	0x00ff


	//----- nvinfo : EIATTR_NUM_BARRIERS
	.align		4
        /*0090*/ 	.byte	0x02, 0x4c
        /*0092*/ 	.byte	0x01
	.zero		1


	//----- nvinfo : EIATTR_MERCURY_ISA_VERSION
	.align		4
        /*0094*/ 	.byte	0x03, 0x5f
        /*0096*/ 	.short	0x0101


	//----- nvinfo : EIATTR_VRC_CTA_INIT_COUNT
	.align		4
        /*0098*/ 	.byte	0x02, 0x4a
	.zero		1
	.zero		1


	//----- nvinfo : EIATTR_EXIT_INSTR_OFFSETS
	.align		4
        /*009c*/ 	.byte	0x04, 0x1c
        /*009e*/ 	.short	(.L_31 - .L_30)


	//   ....[0]....
.L_30:
        /*00a0*/ 	.word	0x00000ad0


	//   ....[1]....
        /*00a4*/ 	.word	0x00000b20


	//----- nvinfo : EIATTR_CBANK_PARAM_SIZE
	.align		4
.L_31:
        /*00a8*/ 	.byte	0x03, 0x19
        /*00aa*/ 	.short	0x0030


	//----- nvinfo : EIATTR_PARAM_CBANK
	.align		4
        /*00ac*/ 	.byte	0x04, 0x0a
        /*00ae*/ 	.short	(.L_33 - .L_32)
	.align		4
.L_32:
        /*00b0*/ 	.word	index@(.nv.constant0._Z21matrixMulKernel_tilediiiPKfS0_Pfjj)
        /*00b4*/ 	.short	0x0380
        /*00b6*/ 	.short	0x0030


	//----- nvinfo : EIATTR_SW_WAR
	.align		4
.L_33:
        /*00b8*/ 	.byte	0x04, 0x36
        /*00ba*/ 	.short	(.L_35 - .L_34)
.L_34:
        /*00bc*/ 	.word	0x00000008
.L_35:


//--------------------- .nv.info._Z31matrixMulKernel_1thread1elementiiiPKfS0_Pf --------------------------
	.section	.nv.info._Z31matrixMulKernel_1thread1elementiiiPKfS0_Pf,"",@"SHT_CUDA_INFO"
	.sectionflags	@""
	.align	4


	//----- nvinfo : EIATTR_CUDA_API_VERSION
	.align		4
        /*0000*/ 	.byte	0x04, 0x37
        /*0002*/ 	.short	(.L_37 - .L_36)
.L_36:
        /*0004*/ 	.word	0x00000082


	//----- nvinfo : EIATTR_KPARAM_INFO
	.align		4
.L_37:
        /*0008*/ 	.byte	0x04, 0x17
        /*000a*/ 	.short	(.L_39 - .L_38)
.L_38:
        /*000c*/ 	.word	0x00000000
        /*0010*/ 	.short	0x0005
        /*0012*/ 	.short	0x0020
        /*0014*/ 	.byte	0x00, 0xf5, 0x21, 0x00


	//----- nvinfo : EIATTR_KPARAM_INFO
	.align		4
.L_39:
        /*0018*/ 	.byte	0x04, 0x17
        /*001a*/ 	.short	(.L_41 - .L_40)
.L_40:
        /*001c*/ 	.word	0x00000000
        /*0020*/ 	.short	0x0004
        /*0022*/ 	.short	0x0018
        /*0024*/ 	.byte	0x00, 0xf5, 0x21, 0x00


	//----- nvinfo : EIATTR_KPARAM_INFO
	.align		4
.L_41:
        /*0028*/ 	.byte	0x04, 0x17
        /*002a*/ 	.short	(.L_43 - .L_42)
.L_42:
        /*002c*/ 	.word	0x00000000
        /*0030*/ 	.short	0x0003
        /*0032*/ 	.short	0x0010
        /*0034*/ 	.byte	0x00, 0xf5, 0x21, 0x00


	//----- nvinfo : EIATTR_KPARAM_INFO
	.align		4
.L_43:
        /*0038*/ 	.byte	0x04, 0x17
        /*003a*/ 	.short	(.L_45 - .L_44)
.L_44:
        /*003c*/ 	.word	0x00000000
        /*0040*/ 	.short	0x0002
        /*0042*/ 	.short	0x0008
        /*0044*/ 	.byte	0x00, 0xf0, 0x11, 0x00


	//----- nvinfo : EIATTR_KPARAM_INFO
	.align		4
.L_45:
        /*0048*/ 	.byte	0x04, 0x17
        /*004a*/ 	.short	(.L_47 - .L_46)
.L_46:
        /*004c*/ 	.word	0x00000000
        /*0050*/ 	.short	0x0001
        /*0052*/ 	.short	0x0004
        /*0054*/ 	.byte	0x00, 0xf0, 0x11, 0x00


	//----- nvinfo : EIATTR_KPARAM_INFO
	.align		4
.L_47:
        /*0058*/ 	.byte	0x04, 0x17
        /*005a*/ 	.short	(.L_49 - .L_48)
.L_48:
        /*005c*/ 	.word	0x00000000
        /*0060*/ 	.short	0x0000
        /*0062*/ 	.short	0x0000
        /*0064*/ 	.byte	0x00, 0xf0, 0x11, 0x00


	//----- nvinfo : EIATTR_SPARSE_MMA_MASK
	.align		4
.L_49:
        /*0068*/ 	.byte	0x03, 0x50
        /*006a*/ 	.short	0x0000


	//----- nvinfo : EIATTR_MAXREG_COUNT
	.align		4
        /*006c*/ 	.byte	0x03, 0x1b
        /*006e*/ 	.short	0x00ff


	//----- nvinfo : EIATTR_MERCURY_ISA_VERSION
	.align		4
        /*0070*/ 	.byte	0x03, 0x5f
        /*0072*/ 	.short	0x0101


	//----- nvinfo : EIATTR_VRC_CTA_INIT_COUNT
	.align		4
        /*0074*/ 	.byte	0x02, 0x4a
	.zero		1
	.zero		1


	//----- nvinfo : EIATTR_EXIT_INSTR_OFFSETS
	.align		4
        /*0078*/ 	.byte	0x04, 0x1c
        /*007a*/ 	.short	(.L_51 - .L_50)


	//   ....[0]....
.L_50:
        /*007c*/ 	.word	0x000000e0


	//   ....[1]....
        /*0080*/ 	.word	0x00000a90


	//----- nvinfo : EIATTR_CBANK_PARAM_SIZE
	.align		4
.L_51:
        /*0084*/ 	.byte	0x03, 0x19
        /*0086*/ 	.short	0x0028


	//----- nvinfo : EIATTR_PARAM_CBANK
	.align		4
        /*0088*/ 	.byte	0x04, 0x0a
        /*008a*/ 	.short	(.L_53 - .L_52)
	.align		4
.L_52:
        /*008c*/ 	.word	index@(.nv.constant0._Z31matrixMulKernel_1thread1elementiiiPKfS0_Pf)
        /*0090*/ 	.short	0x0380
        /*0092*/ 	.short	0x0028


	//----- nvinfo : EIATTR_SW_WAR
	.align		4
.L_53:
        /*0094*/ 	.byte	0x04, 0x36
        /*0096*/ 	.short	(.L_55 - .L_54)
.L_54:
        /*0098*/ 	.word	0x00000008
.L_55:


//--------------------- .nv.callgraph             --------------------------
	.section	.nv.callgraph,"",@"SHT_CUDA_CALLGRAPH"
	.align	4
	.sectionentsize	8
	.align		4
        /*0000*/ 	.word	0x00000000
	.align		4
        /*0004*/ 	.word	0xffffffff
	.align		4
        /*0008*/ 	.word	0x00000000
	.align		4
        /*000c*/ 	.word	0xfffffffe
	.align		4
        /*0010*/ 	.word	0x00000000
	.align		4
        /*0014*/ 	.word	0xfffffffd
	.align		4
        /*0018*/ 	.word	0x00000000
	.align		4
        /*001c*/ 	.word	0xfffffffc


//--------------------- .text._Z21matrixMulKernel_tilediiiPKfS0_Pfjj --------------------------
	.section	.text._Z21matrixMulKernel_tilediiiPKfS0_Pfjj,"ax",@progbits
	.align	128
        .global         _Z21matrixMulKernel_tilediiiPKfS0_Pfjj
        .type           _Z21matrixMulKernel_tilediiiPKfS0_Pfjj,@function
        .size           _Z21matrixMulKernel_tilediiiPKfS0_Pfjj,(.L_x_13 - _Z21matrixMulKernel_tilediiiPKfS0_Pfjj)
        .other          _Z21matrixMulKernel_tilediiiPKfS0_Pfjj,@"STO_CUDA_ENTRY STV_DEFAULT"
_Z21matrixMulKernel_tilediiiPKfS0_Pfjj:
.text._Z21matrixMulKernel_tilediiiPKfS0_Pfjj:
[----:B------:R-:W-:Y:S08]  /*0000*/  LDC R1, c[0x0][0x37c] ;  /* 0x0000df00ff017b82 */ /* 0x000ff00000000800 */
[----:B------:R-:W0:Y:S01]  /*0010*/  LDC R0, c[0x0][0x360] ;  /* 0x0000d800ff007b82 */ /* 0x000e220000000800 */
[----:B------:R-:W1:Y:S01]  /*0020*/  S2R R3, SR_TID.Y ;  /* 0x0000000000037919 */ /* 0x000e620000002200 */
[----:B------:R-:W2:Y:S01]  /*0030*/  LDCU.64 UR8, c[0x0][0x358] ;  /* 0x00006b00ff0877ac */ /* 0x000ea20008000a00 */
[----:B------:R-:W-:Y:S01]  /*0040*/  IMAD.MOV.U32 R9, RZ, RZ, RZ ;  /* 0x000000ffff097224 */ /* 0x000fe200078e00ff */
[----:B------:R-:W3:Y:S04]  /*0050*/  S2R R5, SR_TID.X ;  /* 0x0000000000057919 */ /* 0x000ee80000002100 */
[----:B------:R-:W0:Y:S08]  /*0060*/  LDC R11, c[0x0][0x384] ;  /* 0x0000e100ff0b7b82 */ /* 0x000e300000000800 */
[----:B------:R-:W1:Y:S08]  /*0070*/  S2UR UR4, SR_CTAID.Y ;  /* 0x00000000000479c3 */ /* 0x000e700000002600 */
[----:B------:R-:W3:Y:S01]  /*0080*/  S2UR UR5, SR_CTAID.X ;  /* 0x00000000000579c3 */ /* 0x000ee20000002500 */
[----:B0-----:R-:W-:-:S04]  /*0090*/  IADD3 R11, PT, PT, R0, -0x1, R11 ;  /* 0xffffffff000b7810 */ /* 0x001fc80007ffe00b */
[C---:B------:R-:W-:Y:S01]  /*00a0*/  ISETP.GT.U32.AND P0, PT, R0.reuse, R11, PT ;  /* 0x0000000b0000720c */ /* 0x040fe20003f04070 */
[C---:B-1----:R-:W-:Y:S02]  /*00b0*/  IMAD R2, R0.reuse, UR4, R3 ;  /* 0x0000000400027c24 */ /* 0x042fe4000f8e0203 */
[----:B---3--:R-:W-:-:S10]  /*00c0*/  IMAD R7, R0, UR5, R5 ;  /* 0x0000000500077c24 */ /* 0x008fd4000f8e0205 */
[----:B--2---:R-:W-:Y:S05]  /*00d0*/  @P0 BRA `(.L_x_0) ;  /* 0x00000008006c0947 */ /* 0x004fea0003800000 */
[----:B------:R-:W0:Y:S01]  /*00e0*/  I2F.U32.RP R4, R0 ;  /* 0x0000000000047306 */ /* 0x000e220000209000 */
[----:B------:R-:W1:Y:S01]  /*00f0*/  S2UR UR6, SR_CgaCtaId ;  /* 0x00000000000679c3 */ /* 0x000e620000008800 */
[----:B------:R-:W2:Y:S01]  /*0100*/  LDCU UR4, c[0x0][0x3a8] ;  /* 0x00007500ff0477ac */ /* 0x000ea20008000800 */
[C---:B------:R-:W-:Y:S02]  /*0110*/  ISETP.NE.U32.AND P2, PT, R0.reuse, RZ, PT ;  /* 0x000000ff0000720c */ /* 0x040fe40003f45070 */
[----:B------:R-:W-:Y:S01]  /*0120*/  LOP3.LUT R22, R0, 0x7, RZ, 0xc0, !PT ;  /* 0x0000000700167812 */ /* 0x000fe200078ec0ff */
[----:B------:R-:W-:Y:S02]  /*0130*/  UMOV UR5, 0x400 ;  /* 0x0000040000057882 */ /* 0x000fe40000000000 */
[----:B0-----:R-:W0:Y:S01]  /*0140*/  MUFU.RCP R4, R4 ;  /* 0x0000000400047308 */ /* 0x001e220000001000 */
[----:B--2---:R-:W-:Y:S02]  /*0150*/  USHF.L.U32 UR4, UR4, 0x2, URZ ;  /* 0x0000000204047899 */ /* 0x004fe400080006ff */
[----:B-1----:R-:W-:-:S04]  /*0160*/  ULEA UR5, UR6, UR5, 0x18 ;  /* 0x0000000506057291 */ /* 0x002fc8000f8ec0ff */
[----:B------:R-:W-:Y:S01]  /*0170*/  UIADD3 UR6, UPT, UPT, UR4, UR5, URZ ;  /* 0x0000000504067290 */ /* 0x000fe2000fffe0ff */
[----:B0-----:R-:W-:Y:S02]  /*0180*/  VIADD R8, R4, 0xffffffe ;  /* 0x0ffffffe04087836 */ /* 0x001fe40000000000 */
[----:B------:R-:W-:Y:S02]  /*0190*/  IMAD R4, R0, R3, RZ ;  /* 0x0000000300047224 */ /* 0x000fe400078e02ff */
[----:B------:R0:W1:Y:S02]  /*01a0*/  F2I.FTZ.U32.TRUNC.NTZ R9, R8 ;  /* 0x0000000800097305 */ /* 0x000064000021f000 */
[----:B0-----:R-:W-:Y:S01]  /*01b0*/  IMAD.MOV.U32 R8, RZ, RZ, RZ ;  /* 0x000000ffff087224 */ /* 0x001fe200078e00ff */
[----:B-1----:R-:W-:-:S05]  /*01c0*/  IADD3 R13, PT, PT, RZ, -R9, RZ ;  /* 0x80000009ff0d7210 */ /* 0x002fca0007ffe0ff */
[----:B------:R-:W-:-:S04]  /*01d0*/  IMAD R13, R13, R0, RZ ;  /* 0x000000000d0d7224 */ /* 0x000fc800078e02ff */
[----:B------:R-:W-:-:S04]  /*01e0*/  IMAD.HI.U32 R6, R9, R13, R8 ;  /* 0x0000000d09067227 */ /* 0x000fc800078e0008 */
[----:B------:R-:W-:Y:S02]  /*01f0*/  HFMA2 R9, -RZ, RZ, 0, 0 ;  /* 0x00000000ff097431 */ /* 0x000fe400000001ff */
[----:B------:R-:W-:-:S05]  /*0200*/  IMAD.HI.U32 R10, R6, R11, RZ ;  /* 0x0000000b060a7227 */ /* 0x000fca00078e00ff */
[----:B------:R-:W-:-:S05]  /*0210*/  IADD3 R6, PT, PT, -R10, RZ, RZ ;  /* 0x000000ff0a067210 */ /* 0x000fca0007ffe1ff */
[----:B------:R-:W-:Y:S01]  /*0220*/  IMAD R11, R0, R6, R11 ;  /* 0x00000006000b7224 */ /* 0x000fe200078e020b */
[----:B------:R-:W-:Y:S01]  /*0230*/  LEA R6, R5, UR4, 0x2 ;  /* 0x0000000405067c11 */ /* 0x000fe2000f8e10ff */
[----:B------:R-:W-:-:S03]  /*0240*/  UMOV UR4, URZ ;  /* 0x000000ff00047c82 */ /* 0x000fc60008000000 */
[----:B------:R-:W-:Y:S01]  /*0250*/  ISETP.GE.U32.AND P0, PT, R11, R0, PT ;  /* 0x000000000b00720c */ /* 0x000fe20003f06070 */
[----:B------:R-:W-:-:S12]  /*0260*/  VIADD R6, R6, UR5 ;  /* 0x0000000506067c36 */ /* 0x000fd80008000000 */
[----:B------:R-:W-:Y:S01]  /*0270*/  @P0 IMAD.IADD R11, R11, 0x1, -R0 ;  /* 0x000000010b0b0824 */ /* 0x000fe200078e0a00 */
[----:B------:R-:W-:-:S04]  /*0280*/  @P0 IADD3 R10, PT, PT, R10, 0x1, RZ ;  /* 0x000000010a0a0810 */ /* 0x000fc80007ffe0ff */
[----:B------:R-:W-:-:S13]  /*0290*/  ISETP.GE.U32.AND P1, PT, R11, R0, PT ;  /* 0x000000000b00720c */ /* 0x000fda0003f26070 */
[----:B------:R-:W-:Y:S01]  /*02a0*/  @P1 VIADD R10, R10, 0x1 ;  /* 0x000000010a0a1836 */ /* 0x000fe20000000000 */
[----:B------:R-:W-:-:S04]  /*02b0*/  @!P2 LOP3.LUT R10, RZ, R0, RZ, 0x33, !PT ;  /* 0x00000000ff0aa212 */ /* 0x000fc800078e33ff */
[----:B------:R-:W-:-:S07]  /*02c0*/  VIMNMX.U32 R8, PT, PT, R10, 0x1, !PT ;  /* 0x000000010a087848 */ /* 0x000fce0007fe0000 */
.L_x_6:
[----:B0-----:R-:W0:Y:S01]  /*02d0*/  LDCU.64 UR10, c[0x0][0x380] ;  /* 0x00007000ff0a77ac */ /* 0x001e220008000a00 */
[----:B------:R-:W-:Y:S01]  /*02e0*/  IMAD R10, R0, UR4, RZ ;  /* 0x00000004000a7c24 */ /* 0x000fe2000f8e02ff */
[----:B------:R-:W1:Y:S03]  /*02f0*/  LDCU UR7, c[0x0][0x388] ;  /* 0x00007100ff0777ac */ /* 0x000e660008000800 */
[C---:B------:R-:W-:Y:S01]  /*0300*/  IMAD.IADD R14, R10.reuse, 0x1, R3 ;  /* 0x000000010a0e7824 */ /* 0x040fe200078e0203 */
[----:B------:R-:W-:-:S04]  /*0310*/  IADD3 R15, PT, PT, R10, R5, RZ ;  /* 0x000000050a0f7210 */ /* 0x000fc80007ffe0ff */
[----:B0-----:R-:W-:Y:S02]  /*0320*/  ISETP.GE.U32.AND P0, PT, R15, UR11, PT ;  /* 0x0000000b0f007c0c */ /* 0x001fe4000bf06070 */
[----:B------:R-:W-:Y:S02]  /*0330*/  ISETP.GE.U32.AND P1, PT, R14, UR11, PT ;  /* 0x0000000b0e007c0c */ /* 0x000fe4000bf26070 */
[----:B------:R-:W-:Y:S02]  /*0340*/  ISETP.GE.U32.OR P0, PT, R2, UR10, P0 ;  /* 0x0000000a02007c0c */ /* 0x000fe40008706470 */
[----:B-1----:R-:W-:-:S11]  /*0350*/  ISETP.GE.U32.OR P1, PT, R7, UR7, P1 ;  /* 0x0000000707007c0c */ /* 0x002fd60008f26470 */
[----:B------:R-:W0:Y:S01]  /*0360*/  @!P0 LDC.64 R12, c[0x0][0x390] ;  /* 0x0000e400ff0c8b82 */ /* 0x000e220000000a00 */
[----:B------:R-:W-:Y:S02]  /*0370*/  @!P0 IMAD R15, R2, UR11, R15 ;  /* 0x0000000b020f8c24 */ /* 0x000fe4000f8e020f */
[----:B------:R-:W-:-:S05]  /*0380*/  @!P1 IMAD R17, R14, UR7, R7 ;  /* 0x000000070e119c24 */ /* 0x000fca000f8e0207 */
[----:B------:R-:W1:Y:S01]  /*0390*/  @!P1 LDC.64 R10, c[0x0][0x398] ;  /* 0x0000e600ff0a9b82 */ /* 0x000e620000000a00 */
[----:B0-----:R-:W-:-:S04]  /*03a0*/  @!P0 IMAD.WIDE.U32 R12, R15, 0x4, R12 ;  /* 0x000000040f0c8825 */ /* 0x001fc800078e000c */
[----:B-1----:R-:W-:Y:S01]  /*03b0*/  @!P1 IMAD.WIDE.U32 R14, R17, 0x4, R10 ;  /* 0x00000004110e9825 */ /* 0x002fe200078e000a */
[----:B------:R-:W-:-:S06]  /*03c0*/  CS2R R16, SRZ ;  /* 0x0000000000107805 */ /* 0x000fcc000001ff00 */
[----:B------:R-:W2:Y:S04]  /*03d0*/  @!P0 LDG.E R16, desc[UR8][R12.64] ;  /* 0x000000080c108981 */ /* 0x000ea8000c1e1900 */
[----:B------:R-:W3:Y:S01]  /*03e0*/  @!P1 LDG.E R17, desc[UR8][R14.64] ;  /* 0x000000080e119981 */ /* 0x000ee2000c1e1900 */
[----:B------:R-:W-:Y:S01]  /*03f0*/  ISETP.GE.U32.AND P1, PT, R0, 0x8, PT ;  /* 0x000000080000780c */ /* 0x000fe20003f26070 */
[----:B------:R-:W-:Y:S01]  /*0400*/  UIADD3 UR4, UPT, UPT, UR4, 0x1, URZ ;  /* 0x0000000104047890 */ /* 0x000fe2000fffe0ff */
[----:B------:R-:W-:-:S04]  /*0410*/  IADD3 R10, PT, PT, R4, R5, RZ ;  /* 0x00000005040a7210 */ /* 0x000fc80007ffe0ff */
[C---:B------:R-:W-:Y:S02]  /*0420*/  LEA R11, R10.reuse, UR5, 0x2 ;  /* 0x000000050a0b7c11 */ /* 0x040fe4000f8e10ff */
[----:B------:R-:W-:Y:S01]  /*0430*/  LEA R18, R10, UR6, 0x2 ;  /* 0x000000060a127c11 */ /* 0x000fe2000f8e10ff */
[----:B------:R-:W-:Y:S01]  /*0440*/  IMAD.MOV.U32 R10, RZ, RZ, RZ ;  /* 0x000000ffff0a7224 */ /* 0x000fe200078e00ff */
[----:B------:R-:W-:Y:S01]  /*0450*/  ISETP.NE.AND P0, PT, R8, UR4, PT ;  /* 0x0000000408007c0c */ /* 0x000fe2000bf05270 */
[----:B--2---:R0:W-:Y:S04]  /*0460*/  STS [R11], R16 ;  /* 0x000000100b007388 */ /* 0x0041e80000000800 */
[----:B---3--:R0:W-:Y:S01]  /*0470*/  STS [R18], R17 ;  /* 0x0000001112007388 */ /* 0x0081e20000000800 */
[----:B------:R-:W-:Y:S06]  /*0480*/  BAR.SYNC.DEFER_BLOCKING 0x0 ;  /* 0x0000000000007b1d */ /* 0x000fec0000010000 */
[----:B------:R-:W-:Y:S05]  /*0490*/  @!P1 BRA `(.L_x_1) ;  /* 0x0000000000a89947 */ /* 0x000fea0003800000 */
[----:B------:R-:W-:Y:S02]  /*04a0*/  LEA R12, R4, UR5, 0x2 ;  /* 0x00000005040c7c11 */ /* 0x000fe4000f8e10ff */
[----:B------:R-:W-:Y:S02]  /*04b0*/  LOP3.LUT R13, R0, 0xfffffff8, RZ, 0xc0, !PT ;  /* 0xfffffff8000d7812 */ /* 0x000fe400078ec0ff */
[----:B0-----:R-:W-:Y:S01]  /*04c0*/  MOV R11, R6 ;  /* 0x00000006000b7202 */ /* 0x001fe20000000f00 */
[----:B------:R-:W-:Y:S01]  /*04d0*/  VIADD R12, R12, 0x10 ;  /* 0x000000100c0c7836 */ /* 0x000fe20000000000 */
[----:B------:R-:W-:Y:S02]  /*04e0*/  LOP3.LUT R10, R0, 0x7f8, RZ, 0xc0, !PT ;  /* 0x000007f8000a7812 */ /* 0x000fe400078ec0ff */
[----:B------:R-:W-:-:S07]  /*04f0*/  IADD3 R13, PT, PT, -R13, RZ, RZ ;  /* 0x000000ff0d0d7210 */ /* 0x000fce0007ffe1ff */
.L_x_2:
[----:B------:R-:W-:Y:S01]  /*0500*/  IMAD R23, R0, 0x4, R11 ;  /* 0x0000000400177824 */ /* 0x000fe200078e020b */
[----:B------:R-:W-:Y:S01]  /*0510*/  LDS R18, [R12+-0x10] ;  /* 0xfffff0000c127984 */ /* 0x000fe20000000800 */
[----:B------:R-:W-:-:S03]  /*0520*/  IADD3 R13, PT, PT, R13, 0x8, RZ ;  /* 0x000000080d0d7810 */ /* 0x000fc60007ffe0ff */
[----:B------:R0:W1:Y:S01]  /*0530*/  LDS R21, [R11] ;  /* 0x000000000b157984 */ /* 0x0000620000000800 */
[C---:B------:R-:W-:Y:S02]  /*0540*/  LEA R15, R0.reuse, R23, 0x2 ;  /* 0x00000017000f7211 */ /* 0x040fe400078e10ff */
[----:B------:R-:W-:Y:S01]  /*0550*/  ISETP.NE.AND P1, PT, R13, RZ, PT ;  /* 0x000000ff0d00720c */ /* 0x000fe20003f25270 */
[----:B------:R-:W-:Y:S02]  /*0560*/  LDS R19, [R12+-0xc] ;  /* 0xfffff4000c137984 */ /* 0x000fe40000000800 */
[C---:B------:R-:W-:Y:S02]  /*0570*/  IMAD R17, R0.reuse, 0x4, R15 ;  /* 0x0000000400117824 */ /* 0x040fe400078e020f */
[----:B------:R-:W2:Y:S01]  /*0580*/  LDS R20, [R23] ;  /* 0x0000000017147984 */ /* 0x000ea20000000800 */
[C---:B0-----:R-:W-:Y:S02]  /*0590*/  IMAD R11, R0.reuse, 0x20, R11 ;  /* 0x00000020000b7824 */ /* 0x041fe400078e020b */
[C---:B------:R-:W-:Y:S01]  /*05a0*/  LEA R27, R0.reuse, R17, 0x2 ;  /* 0x00000011001b7211 */ /* 0x040fe200078e10ff */
[----:B------:R-:W-:Y:S04]  /*05b0*/  LDS R14, [R12+-0x8] ;  /* 0xfffff8000c0e7984 */ /* 0x000fe80000000800 */
[----:B------:R-:W0:Y:S01]  /*05c0*/  LDS R15, [R15] ;  /* 0x000000000f0f7984 */ /* 0x000e220000000800 */
[----:B------:R-:W-:-:S03]  /*05d0*/  IMAD R29, R0, 0x4, R27 ;  /* 0x00000004001d7824 */ /* 0x000fc600078e021b */
[----:B------:R-:W-:Y:S04]  /*05e0*/  LDS R16, [R12+-0x4] ;  /* 0xfffffc000c107984 */ /* 0x000fe80000000800 */
[----:B------:R-:W3:Y:S04]  /*05f0*/  LDS R17, [R17] ;  /* 0x0000000011117984 */ /* 0x000ee80000000800 */
[----:B------:R-:W-:Y:S04]  /*0600*/  LDS R26, [R29] ;  /* 0x000000001d1a7984 */ /* 0x000fe80000000800 */
[----:B------:R-:W-:Y:S01]  /*0610*/  LDS R23, [R12+0x8] ;  /* 0x000008000c177984 */ /* 0x000fe20000000800 */
[----:B-1----:R-:W-:-:S03]  /*0620*/  FFMA R24, R18, R21, R9 ;  /* 0x0000001512187223 */ /* 0x002fc60000000009 */
[----:B------:R-:W-:Y:S04]  /*0630*/  LDS R9, [R12] ;  /* 0x000000000c097984 */ /* 0x000fe80000000800 */
[----:B------:R-:W1:Y:S01]  /*0640*/  LDS R18, [R27] ;  /* 0x000000001b127984 */ /* 0x000e620000000800 */
[----:B--2---:R-:W-:Y:S01]  /*0650*/  FFMA R25, R19, R20, R24 ;  /* 0x0000001413197223 */ /* 0x004fe20000000018 */
[C---:B------:R-:W-:Y:S02]  /*0660*/  LEA R24, R0.reuse, R29, 0x2 ;  /* 0x0000001d00187211 */ /* 0x040fe400078e10ff */
[----:B------:R-:W2:Y:S03]  /*0670*/  LDS R19, [R12+0x4] ;  /* 0x000004000c137984 */ /* 0x000ea60000000800 */
[----:B------:R-:W-:Y:S01]  /*0680*/  IMAD R21, R0, 0x4, R24 ;  /* 0x0000000400157824 */ /* 0x000fe200078e0218 */
[----:B------:R4:W-:Y:S01]  /*0690*/  LDS R20, [R12+0xc] ;  /* 0x00000c000c147984 */ /* 0x0009e20000000800 */
[----:B0-----:R-:W-:-:S03]  /*06a0*/  FFMA R15, R14, R15, R25 ;  /* 0x0000000f0e0f7223 */ /* 0x001fc60000000019 */
[----:B------:R-:W0:Y:S04]  /*06b0*/  LDS R24, [R24] ;  /* 0x0000000018187984 */ /* 0x000e280000000800 */
[----:B------:R-:W5:Y:S01]  /*06c0*/  LDS R21, [R21] ;  /* 0x0000000015157984 */ /* 0x000f620000000800 */
[----:B---3--:R-:W-:Y:S01]  /*06d0*/  FFMA R16, R16, R17, R15 ;  /* 0x0000001110107223 */ /* 0x008fe2000000000f */
[----:B----4-:R-:W-:-:S03]  /*06e0*/  IADD3 R12, PT, PT, R12, 0x20, RZ ;  /* 0x000000200c0c7810 */ /* 0x010fc60007ffe0ff */
[----:B-1----:R-:W-:-:S04]  /*06f0*/  FFMA R16, R9, R18, R16 ;  /* 0x0000001209107223 */ /* 0x002fc80000000010 */
[----:B--2---:R-:W-:-:S04]  /*0700*/  FFMA R16, R19, R26, R16 ;  /* 0x0000001a13107223 */ /* 0x004fc80000000010 */
[----:B0-----:R-:W-:-:S04]  /*0710*/  FFMA R23, R23, R24, R16 ;  /* 0x0000001817177223 */ /* 0x001fc80000000010 */
[----:B-----5:R-:W-:Y:S01]  /*0720*/  FFMA R9, R20, R21, R23 ;  /* 0x0000001514097223 */ /* 0x020fe20000000017 */
[----:B------:R-:W-:Y:S06]  /*0730*/  @P1 BRA `(.L_x_2) ;  /* 0xfffffffc00701947 */ /* 0x000fec000383ffff */
.L_x_1:
[----:B------:R-:W-:-:S13]  /*0740*/  ISETP.NE.AND P1, PT, R22, RZ, PT ;  /* 0x000000ff1600720c */ /* 0x000fda0003f25270 */
[----:B------:R-:W-:Y:S05]  /*0750*/  @!P1 BRA `(.L_x_3) ;  /* 0x0000000000c49947 */ /* 0x000fea0003800000 */
[----:B0-----:R-:W-:Y:S01]  /*0760*/  VIADD R11, R22, 0xffffffff ;  /* 0xffffffff160b7836 */ /* 0x001fe20000000000 */
[----:B------:R-:W-:-:S04]  /*0770*/  LOP3.LUT P2, R18, R0, 0x3, RZ, 0xc0, !PT ;  /* 0x0000000300127812 */ /* 0x000fc8000784c0ff */
[----:B------:R-:W-:-:S13]  /*0780*/  ISETP.GE.U32.AND P1, PT, R11, 0x3, PT ;  /* 0x000000030b00780c */ /* 0x000fda0003f26070 */
[----:B------:R-:W-:Y:S05]  /*0790*/  @!P1 BRA `(.L_x_4) ;  /* 0x0000000000509947 */ /* 0x000fea0003800000 */
[----:B------:R-:W-:Y:S01]  /*07a0*/  IMAD R12, R10, R0, R5 ;  /* 0x000000000a0c7224 */ /* 0x000fe200078e0205 */
[----:B------:R-:W-:Y:S02]  /*07b0*/  IADD3 R11, PT, PT, R4, R10, RZ ;  /* 0x0000000a040b7210 */ /* 0x000fe40007ffe0ff */
[----:B------:R-:W-:Y:S02]  /*07c0*/  IADD3 R10, PT, PT, R10, 0x4, RZ ;  /* 0x000000040a0a7810 */ /* 0x000fe40007ffe0ff */
[----:B------:R-:W-:Y:S02]  /*07d0*/  LEA R13, R12, UR6, 0x2 ;  /* 0x000000060c0d7c11 */ /* 0x000fe4000f8e10ff */
[----:B------:R-:W-:-:S03]  /*07e0*/  LEA R11, R11, UR5, 0x2 ;  /* 0x000000050b0b7c11 */ /* 0x000fc6000f8e10ff */
[C---:B------:R-:W-:Y:S01]  /*07f0*/  IMAD R17, R0.reuse, 0x4, R13 ;  /* 0x0000000400117824 */ /* 0x040fe200078e020d */
[----:B------:R-:W-:Y:S04]  /*0800*/  LDS R14, [R13] ;  /* 0x000000000d0e7984 */ /* 0x000fe80000000800 */
[----:B------:R-:W0:Y:S01]  /*0810*/  LDS R12, [R11] ;  /* 0x000000000b0c7984 */ /* 0x000e220000000800 */
[----:B------:R-:W-:-:S03]  /*0820*/  LEA R21, R0, R17, 0x2 ;  /* 0x0000001100157211 */ /* 0x000fc600078e10ff */
[----:B------:R-:W-:Y:S02]  /*0830*/  LDS R15, [R11+0x4] ;  /* 0x000004000b0f7984 */ /* 0x000fe40000000800 */
[----:B------:R-:W-:Y:S02]  /*0840*/  IMAD R16, R0, 0x4, R21 ;  /* 0x0000000400107824 */ /* 0x000fe400078e0215 */
[----:B------:R-:W1:Y:S04]  /*0850*/  LDS R17, [R17] ;  /* 0x0000000011117984 */ /* 0x000e680000000800 */
[----:B------:R-:W-:Y:S04]  /*0860*/  LDS R19, [R11+0x8] ;  /* 0x000008000b137984 */ /* 0x000fe80000000800 */
[----:B------:R-:W2:Y:S04]  /*0870*/  LDS R21, [R21] ;  /* 0x0000000015157984 */ /* 0x000ea80000000800 */
[----:B------:R-:W-:Y:S04]  /*0880*/  LDS R23, [R11+0xc] ;  /* 0x00000c000b177984 */ /* 0x000fe80000000800 */
[----:B------:R-:W3:Y:S01]  /*0890*/  LDS R16, [R16] ;  /* 0x0000000010107984 */ /* 0x000ee20000000800 */
[----:B0-----:R-:W-:-:S04]  /*08a0*/  FFMA R12, R12, R14, R9 ;  /* 0x0000000e0c0c7223 */ /* 0x001fc80000000009 */
[----:B-1----:R-:W-:-:S04]  /*08b0*/  FFMA R12, R15, R17, R12 ;  /* 0x000000110f0c7223 */ /* 0x002fc8000000000c */
[----:B--2---:R-:W-:-:S04]  /*08c0*/  FFMA R12, R19, R21, R12 ;  /* 0x00000015130c7223 */ /* 0x004fc8000000000c */
[----:B---3--:R-:W-:-:S07]  /*08d0*/  FFMA R9, R23, R16, R12 ;  /* 0x0000001017097223 */ /* 0x008fce000000000c */
.L_x_4:
[----:B------:R-:W-:Y:S05]  /*08e0*/  @!P2 BRA `(.L_x_3) ;  /* 0x000000000060a947 */ /* 0x000fea0003800000 */
[----:B------:R-:W-:Y:S02]  /*08f0*/  ISETP.NE.AND P1, PT, R18, 0x1, PT ;  /* 0x000000011200780c */ /* 0x000fe40003f25270 */
[----:B------:R-:W-:-:S04]  /*0900*/  LOP3.LUT R11, R0, 0x1, RZ, 0xc0, !PT ;  /* 0x00000001000b7812 */ /* 0x000fc800078ec0ff */
[----:B------:R-:W-:-:S07]  /*0910*/  ISETP.NE.U32.AND P2, PT, R11, 0x1, PT ;  /* 0x000000010b00780c */ /* 0x000fce0003f45070 */
[----:B------:R-:W-:Y:S06]  /*0920*/  @!P1 BRA `(.L_x_5) ;  /* 0x0000000000309947 */ /* 0x000fec0003800000 */
[----:B------:R-:W-:Y:S02]  /*0930*/  IMAD R12, R10, R0, R5 ;  /* 0x000000000a0c7224 */ /* 0x000fe400078e0205 */
[----:B------:R-:W-:Y:S02]  /*0940*/  IMAD.IADD R11, R4, 0x1, R10 ;  /* 0x00000001040b7824 */ /* 0x000fe400078e020a */
[----:B------:R-:W-:Y:S01]  /*0950*/  VIADD R10, R10, 0x2 ;  /* 0x000000020a0a7836 */ /* 0x000fe20000000000 */
[----:B------:R-:W-:Y:S02]  /*0960*/  LEA R13, R12, UR6, 0x2 ;  /* 0x000000060c0d7c11 */ /* 0x000fe4000f8e10ff */
[----:B------:R-:W-:Y:S02]  /*0970*/  LEA R11, R11, UR5, 0x2 ;  /* 0x000000050b0b7c11 */ /* 0x000fe4000f8e10ff */
[----:B------:R-:W-:Y:S01]  /*0980*/  LEA R15, R0, R13, 0x2 ;  /* 0x0000000d000f7211 */ /* 0x000fe200078e10ff */
[----:B------:R-:W-:Y:S04]  /*0990*/  LDS R14, [R13] ;  /* 0x000000000d0e7984 */ /* 0x000fe80000000800 */
[----:B------:R-:W0:Y:S04]  /*09a0*/  LDS R12, [R11] ;  /* 0x000000000b0c7984 */ /* 0x000e280000000800 */
[----:B------:R-:W-:Y:S04]  /*09b0*/  LDS R16, [R11+0x4] ;  /* 0x000004000b107984 */ /* 0x000fe80000000800 */
[----:B------:R-:W1:Y:S01]  /*09c0*/  LDS R15, [R15] ;  /* 0x000000000f0f7984 */ /* 0x000e620000000800 */
[----:B0-----:R-:W-:-:S04]  /*09d0*/  FFMA R9, R12, R14, R9 ;  /* 0x0000000e0c097223 */ /* 0x001fc80000000009 */
[----:B-1----:R-:W-:-:S07]  /*09e0*/  FFMA R9, R16, R15, R9 ;  /* 0x0000000f10097223 */ /* 0x002fce0000000009 */
.L_x_5:
[----:B------:R-:W-:Y:S05]  /*09f0*/  @P2 BRA `(.L_x_3) ;  /* 0x00000000001c2947 */ /* 0x000fea0003800000 */
[-C--:B------:R-:W-:Y:S01]  /*0a00*/  IADD3 R11, PT, PT, R4, R10.reuse, RZ ;  /* 0x0000000a040b7210 */ /* 0x080fe20007ffe0ff */
[----:B------:R-:W-:-:S03]  /*0a10*/  IMAD R10, R0, R10, R5 ;  /* 0x0000000a000a7224 */ /* 0x000fc600078e0205 */
[----:B------:R-:W-:Y:S02]  /*0a20*/  LEA R11, R11, UR5, 0x2 ;  /* 0x000000050b0b7c11 */ /* 0x000fe4000f8e10ff */
[----:B------:R-:W-:-:S03]  /*0a30*/  LEA R12, R10, UR6, 0x2 ;  /* 0x000000060a0c7c11 */ /* 0x000fc6000f8e10ff */
[----:B------:R-:W-:Y:S04]  /*0a40*/  LDS R10, [R11] ;  /* 0x000000000b0a7984 */ /* 0x000fe80000000800 */
[----:B------:R-:W0:Y:S02]  /*0a50*/  LDS R12, [R12] ;  /* 0x000000000c0c7984 */ /* 0x000e240000000800 */
[----:B0-----:R-:W-:-:S07]  /*0a60*/  FFMA R9, R10, R12, R9 ;  /* 0x0000000c0a097223 */ /* 0x001fce0000000009 */
.L_x_3:
[----:B------:R-:W-:Y:S06]  /*0a70*/  BAR.SYNC.DEFER_BLOCKING 0x0 ;  /* 0x0000000000007b1d */ /* 0x000fec0000010000 */
[----:B------:R-:W-:Y:S05]  /*0a80*/  @P0 BRA `(.L_x_6) ;  /* 0xfffffff800100947 */ /* 0x000fea000383ffff */
.L_x_0:
[----:B------:R-:W1:Y:S01]  /*0a90*/  LDCU UR4, c[0x0][0x388] ;  /* 0x00007100ff0477ac */ /* 0x000e620008000800 */
[----:B------:R-:W2:Y:S01]  /*0aa0*/  LDCU UR5, c[0x0][0x380] ;  /* 0x00007000ff0577ac */ /* 0x000ea20008000800 */
[----:B-1----:R-:W-:-:S04]  /*0ab0*/  ISETP.GE.U32.AND P0, PT, R7, UR4, PT ;  /* 0x0000000407007c0c */ /* 0x002fc8000bf06070 */
[----:B--2---:R-:W-:-:S13]  /*0ac0*/  ISETP.GE.U32.OR P0, PT, R2, UR5, P0 ;  /* 0x0000000502007c0c */ /* 0x004fda0008706470 */
[----:B------:R-:W-:Y:S05]  /*0ad0*/  @P0 EXIT ;  /* 0x000000000000094d */ /* 0x000fea0003800000 */
[----:B------:R-:W1:Y:S01]  /*0ae0*/  LDC.64 R4, c[0x0][0x3a0] ;  /* 0x0000e800ff047b82 */ /* 0x000e620000000a00 */
[----:B------:R-:W-:-:S04]  /*0af0*/  IMAD R3, R2, UR4, R7 ;  /* 0x0000000402037c24 */ /* 0x000fc8000f8e0207 */
[----:B-1----:R-:W-:-:S05]  /*0b00*/  IMAD.WIDE.U32 R2, R3, 0x4, R4 ;  /* 0x0000000403027825 */ /* 0x002fca00078e0004 */
[----:B------:R-:W-:Y:S01]  /*0b10*/  STG.E desc[UR8][R2.64], R9 ;  /* 0x0000000902007986 */ /* 0x000fe2000c101908 */
[----:B------:R-:W-:Y:S05]  /*0b20*/  EXIT ;  /* 0x000000000000794d */ /* 0x000fea0003800000 */
.L_x_7:
[----:B------:R-:W-:-:S00]  /*0b30*/  BRA `(.L_x_7) ;  /* 0xfffffffc00fc7947 */ /* 0x000fc0000383ffff */
[----:B------:R-:W-:-:S00]  /*0b40*/  NOP ;  /* 0x0000000000007918 */ /* 0x000fc00000000000 */
        /* <DEDUP_REMOVED lines=11> */
.L_x_13:


//--------------------- .text._Z31matrixMulKernel_1thread1elementiiiPKfS0_Pf --------------------------
	.section	.text._Z31matrixMulKernel_1thread1elementiiiPKfS0_Pf,"ax",@progbits
	.align	128
        .global         _Z31matrixMulKernel_1thread1elementiiiPKfS0_Pf
        .type           _Z31matrixMulKernel_1thread1elementiiiPKfS0_Pf,@function
        .size           _Z31matrixMulKernel_1thread1elementiiiPKfS0_Pf,(.L_x_14 - _Z31matrixMulKernel_1thread1elementiiiPKfS0_Pf)
        .other          _Z31matrixMulKernel_1thread1elementiiiPKfS0_Pf,@"STO_CUDA_ENTRY STV_DEFAULT"
_Z31matrixMulKernel_1thread1elementiiiPKfS0_Pf:
.text._Z31matrixMulKernel_1thread1elementiiiPKfS0_Pf:
[----:B------:R-:W-:Y:S01]  /*0000*/  LDC R1, c[0x0][0x37c] ;  /* 0x0000df00ff017b82 */ /* 0x000fe20000000800 */
[----:B------:R-:W0:Y:S07]  /*0010*/  S2R R7, SR_TID.X ;  /* 0x0000000000077919 */ /* 0x000e2e0000002100 */
[----:B------:R-:W1:Y:S01]  /*0020*/  S2UR UR4, SR_CTAID.X ;  /* 0x00000000000479c3 */ /* 0x000e620000002500 */
[----:B------:R-:W1:Y:S01]  /*0030*/  LDCU UR5, c[0x0][0x360] ;  /* 0x00006c00ff0577ac */ /* 0x000e620008000800 */
[----:B------:R-:W2:Y:S01]  /*0040*/  S2R R5, SR_TID.Y ;  /* 0x0000000000057919 */ /* 0x000ea20000002200 */
[----:B------:R-:W3:Y:S05]  /*0050*/  LDCU UR7, c[0x0][0x380] ;  /* 0x00007000ff0777ac */ /* 0x000eea0008000800 */
[----:B------:R-:W2:Y:S08]  /*0060*/  S2UR UR6, SR_CTAID.Y ;  /* 0x00000000000679c3 */ /* 0x000eb00000002600 */
[----:B------:R-:W2:Y:S08]  /*0070*/  LDC R2, c[0x0][0x364] ;  /* 0x0000d900ff027b82 */ /* 0x000eb00000000800 */
[----:B------:R-:W4:Y:S01]  /*0080*/  LDC R0, c[0x0][0x388] ;  /* 0x0000e200ff007b82 */ /* 0x000f220000000800 */
[----:B-1----:R-:W-:-:S06]  /*0090*/  UIMAD UR4, UR4, UR5, URZ ;  /* 0x00000005040472a4 */ /* 0x002fcc000f8e02ff */
[----:B0-----:R-:W-:Y:S01]  /*00a0*/  IADD3 R3, PT, PT, R7, UR4, RZ ;  /* 0x0000000407037c10 */ /* 0x001fe2000fffe0ff */
[----:B--2---:R-:W-:-:S03]  /*00b0*/  IMAD R2, R2, UR6, R5 ;  /* 0x0000000602027c24 */ /* 0x004fc6000f8e0205 */
[----:B----4-:R-:W-:-:S04]  /*00c0*/  ISETP.GE.U32.AND P0, PT, R3, R0, PT ;  /* 0x000000000300720c */ /* 0x010fc80003f06070 */
[----:B---3--:R-:W-:-:S13]  /*00d0*/  ISETP.GE.U32.OR P0, PT, R2, UR7, P0 ;  /* 0x0000000702007c0c */ /* 0x008fda0008706470 */
[----:B------:R-:W-:Y:S05]  /*00e0*/  @P0 EXIT ;  /* 0x000000000000094d */ /* 0x000fea0003800000 */
[----:B------:R-:W0:Y:S01]  /*00f0*/  LDC R5, c[0x0][0x384] ;  /* 0x0000e100ff057b82 */ /* 0x000e220000000800 */
[----:B------:R-:W1:Y:S01]  /*0100*/  LDCU.64 UR6, c[0x0][0x358] ;  /* 0x00006b00ff0677ac */ /* 0x000e620008000a00 */
[----:B------:R-:W-:Y:S01]  /*0110*/  HFMA2 R12, -RZ, RZ, 0, 0 ;  /* 0x00000000ff0c7431 */ /* 0x000fe200000001ff */
[----:B0-----:R-:W-:-:S13]  /*0120*/  ISETP.GE.AND P0, PT, R5, 0x1, PT ;  /* 0x000000010500780c */ /* 0x001fda0003f06270 */
[----:B-1----:R-:W-:Y:S05]  /*0130*/  @!P0 BRA `(.L_x_8) ;  /* 0x0000000800448947 */ /* 0x002fea0003800000 */
[C---:B------:R-:W-:Y:S02]  /*0140*/  ISETP.GE.U32.AND P1, PT, R5.reuse, 0x8, PT ;  /* 0x000000080500780c */ /* 0x040fe40003f26070 */
[----:B------:R-:W-:Y:S02]  /*0150*/  LOP3.LUT R4, R5, 0x7, RZ, 0xc0, !PT ;  /* 0x0000000705047812 */ /* 0x000fe400078ec0ff */
[----:B------:R-:W-:Y:S02]  /*0160*/  MOV R12, RZ ;  /* 0x000000ff000c7202 */ /* 0x000fe40000000f00 */
[----:B------:R-:W-:Y:S02]  /*0170*/  ISETP.NE.AND P0, PT, R4, RZ, PT ;  /* 0x000000ff0400720c */ /* 0x000fe40003f05270 */
[----:B------:R-:W-:-:S05]  /*0180*/  MOV R6, RZ ;  /* 0x000000ff00067202 */ /* 0x000fca0000000f00 */
[----:B------:R-:W-:Y:S06]  /*0190*/  @!P1 BRA `(.L_x_9) ;  /* 0x0000000400249947 */ /* 0x000fec0003800000 */
[----:B------:R-:W-:Y:S01]  /*01a0*/  LOP3.LUT R6, R5, 0x7ffffff8, RZ, 0xc0, !PT ;  /* 0x7ffffff805067812 */ /* 0x000fe200078ec0ff */
[C---:B------:R-:W-:Y:S01]  /*01b0*/  IMAD R11, R0.reuse, 0x3, R3 ;  /* 0x00000003000b7824 */ /* 0x040fe200078e0203 */
[C---:B------:R-:W-:Y:S01]  /*01c0*/  IADD3 R7, PT, PT, R0.reuse, UR4, R7 ;  /* 0x0000000400077c10 */ /* 0x040fe2000fffe007 */
[C-C-:B------:R-:W-:Y:S01]  /*01d0*/  IMAD R15, R0.reuse, 0x5, R3.reuse ;  /* 0x00000005000f7824 */ /* 0x140fe200078e0203 */
[CC--:B------:R-:W-:Y:S01]  /*01e0*/  LEA R9, R0.reuse, R3.reuse, 0x1 ;  /* 0x0000000300097211 */ /* 0x0c0fe200078e08ff */
[C-C-:B------:R-:W-:Y:S01]  /*01f0*/  IMAD R25, R0.reuse, 0x6, R3.reuse ;  /* 0x0000000600197824 */ /* 0x140fe200078e0203 */
[C---:B------:R-:W-:Y:S01]  /*0200*/  LEA R13, R0.reuse, R3, 0x2 ;  /* 0x00000003000d7211 */ /* 0x040fe200078e10ff */
[----:B------:R-:W-:Y:S01]  /*0210*/  IMAD R27, R0, 0x7, R3 ;  /* 0x00000007001b7824 */ /* 0x000fe200078e0203 */
[----:B------:R-:W-:Y:S01]  /*0220*/  MOV R12, RZ ;  /* 0x000000ff000c7202 */ /* 0x000fe20000000f00 */
[----:B------:R-:W-:Y:S01]  /*0230*/  IMAD R8, R2, R5, 0x3 ;  /* 0x0000000302087424 */ /* 0x000fe200078e0205 */
[----:B------:R-:W-:-:S02]  /*0240*/  MOV R29, R3 ;  /* 0x00000003001d7202 */ /* 0x000fc40000000f00 */
[----:B------:R-:W-:-:S07]  /*0250*/  IADD3 R10, PT, PT, -R6, RZ, RZ ;  /* 0x000000ff060a7210 */ /* 0x000fce0007ffe1ff */
.L_x_10:
[----:B------:R-:W0:Y:S01]  /*0260*/  LDC.64 R20, c[0x0][0x390] ;  /* 0x0000e400ff147b82 */ /* 0x000e220000000a00 */
[----:B------:R-:W-:-:S07]  /*0270*/  IADD3 R23, PT, PT, R8, -0x3, RZ ;  /* 0xfffffffd08177810 */ /* 0x000fce0007ffe0ff */
[----:B------:R-:W1:Y:S01]  /*0280*/  LDC.64 R16, c[0x0][0x398] ;  /* 0x0000e600ff107b82 */ /* 0x000e620000000a00 */
[----:B0-----:R-:W-:-:S06]  /*0290*/  IMAD.WIDE.U32 R22, R23, 0x4, R20 ;  /* 0x0000000417167825 */ /* 0x001fcc00078e0014 */
[----:B------:R-:W2:Y:S01]  /*02a0*/  LDG.E R23, desc[UR6][R22.64] ;  /* 0x0000000616177981 */ /* 0x000ea2000c1e1900 */
[----:B-1----:R-:W-:-:S06]  /*02b0*/  IMAD.WIDE.U32 R18, R29, 0x4, R16 ;  /* 0x000000041d127825 */ /* 0x002fcc00078e0010 */
[----:B------:R-:W2:Y:S01]  /*02c0*/  LDG.E R18, desc[UR6][R18.64] ;  /* 0x0000000612127981 */ /* 0x000ea2000c1e1900 */
[C---:B------:R-:W-:Y:S02]  /*02d0*/  IADD3 R14, PT, PT, R8.reuse, -0x2, RZ ;  /* 0xfffffffe080e7810 */ /* 0x040fe40007ffe0ff */
[----:B------:R-:W-:Y:S01]  /*02e0*/  IADD3 R24, PT, PT, R8, -0x1, RZ ;  /* 0xffffffff08187810 */ /* 0x000fe20007ffe0ff */
[----:B--2---:R-:W-:Y:S02]  /*02f0*/  FFMA R12, R23, R18, R12 ;  /* 0x00000012170c7223 */ /* 0x004fe4000000000c */
[----:B------:R-:W-:-:S04]  /*0300*/  IMAD.WIDE.U32 R18, R14, 0x4, R20 ;  /* 0x000000040e127825 */ /* 0x000fc800078e0014 */
[----:B------:R-:W-:Y:S01]  /*0310*/  IMAD.WIDE.U32 R22, R7, 0x4, R16 ;  /* 0x0000000407167825 */ /* 0x000fe200078e0010 */
[----:B------:R0:W2:Y:S04]  /*0320*/  LDG.E R14, desc[UR6][R18.64] ;  /* 0x00000006120e7981 */ /* 0x0000a8000c1e1900 */
[----:B------:R1:W2:Y:S01]  /*0330*/  LDG.E R26, desc[UR6][R22.64] ;  /* 0x00000006161a7981 */ /* 0x0002a2000c1e1900 */
[----:B0-----:R-:W-:-:S04]  /*0340*/  IMAD.WIDE.U32 R18, R24, 0x4, R20 ;  /* 0x0000000418127825 */ /* 0x001fc800078e0014 */
[----:B-1----:R-:W-:Y:S01]  /*0350*/  IMAD.WIDE.U32 R22, R9, 0x4, R16 ;  /* 0x0000000409167825 */ /* 0x002fe200078e0010 */
[----:B------:R0:W3:Y:S04]  /*0360*/  LDG.E R24, desc[UR6][R18.64] ;  /* 0x0000000612187981 */ /* 0x0000e8000c1e1900 */
[----:B------:R1:W3:Y:S01]  /*0370*/  LDG.E R28, desc[UR6][R22.64] ;  /* 0x00000006161c7981 */ /* 0x0002e2000c1e1900 */
[----:B0-----:R-:W-:-:S04]  /*0380*/  IMAD.WIDE.U32 R18, R8, 0x4, R20 ;  /* 0x0000000408127825 */ /* 0x001fc800078e0014 */
[----:B-1----:R-:W-:-:S04]  /*0390*/  IMAD.WIDE.U32 R22, R11, 0x4, R16 ;  /* 0x000000040b167825 */ /* 0x002fc800078e0010 */
[----:B--2---:R-:W-:Y:S02]  /*03a0*/  FFMA R12, R14, R26, R12 ;  /* 0x0000001a0e0c7223 */ /* 0x004fe4000000000c */
[----:B------:R-:W2:Y:S04]  /*03b0*/  LDG.E R14, desc[UR6][R18.64] ;  /* 0x00000006120e7981 */ /* 0x000ea8000c1e1900 */
[----:B------:R0:W2:Y:S01]  /*03c0*/  LDG.E R26, desc[UR6][R22.64] ;  /* 0x00000006161a7981 */ /* 0x0000a2000c1e1900 */
[----:B---3--:R-:W-:Y:S01]  /*03d0*/  FFMA R12, R24, R28, R12 ;  /* 0x0000001c180c7223 */ /* 0x008fe2000000000c */
[----:B------:R-:W-:Y:S01]  /*03e0*/  IADD3 R24, PT, PT, R8, 0x1, RZ ;  /* 0x0000000108187810 */ /* 0x000fe20007ffe0ff */
[----:B0-----:R-:W-:-:S04]  /*03f0*/  IMAD.WIDE.U32 R22, R13, 0x4, R16 ;  /* 0x000000040d167825 */ /* 0x001fc800078e0010 */
[----:B------:R-:W-:Y:S01]  /*0400*/  IMAD.WIDE.U32 R18, R24, 0x4, R20 ;  /* 0x0000000418127825 */ /* 0x000fe200078e0014 */
[----:B------:R-:W3:Y:S04]  /*0410*/  LDG.E R28, desc[UR6][R22.64] ;  /* 0x00000006161c7981 */ /* 0x000ee8000c1e1900 */
[----:B------:R0:W3:Y:S01]  /*0420*/  LDG.E R24, desc[UR6][R18.64] ;  /* 0x0000000612187981 */ /* 0x0000e2000c1e1900 */
[----:B--2---:R-:W-:Y:S01]  /*0430*/  FFMA R12, R14, R26, R12 ;  /* 0x0000001a0e0c7223 */ /* 0x004fe2000000000c */
[C---:B------:R-:W-:Y:S02]  /*0440*/  IADD3 R26, PT, PT, R8.reuse, 0x3, RZ ;  /* 0x00000003081a7810 */ /* 0x040fe40007ffe0ff */
[----:B------:R-:W-:-:S03]  /*0450*/  IADD3 R14, PT, PT, R8, 0x2, RZ ;  /* 0x00000002080e7810 */ /* 0x000fc60007ffe0ff */
[----:B0-----:R-:W-:Y:S01]  /*0460*/  IMAD.WIDE.U32 R18, R26, 0x4, R20 ;  /* 0x000000041a127825 */ /* 0x001fe200078e0014 */
[----:B------:R-:W-:-:S03]  /*0470*/  IADD3 R26, PT, PT, R8, 0x4, RZ ;  /* 0x00000004081a7810 */ /* 0x000fc60007ffe0ff */
[--C-:B------:R-:W-:Y:S02]  /*0480*/  IMAD.WIDE.U32 R22, R14, 0x4, R20.reuse ;  /* 0x000000040e167825 */ /* 0x100fe400078e0014 */
[----:B------:R0:W2:Y:S02]  /*0490*/  LDG.E R14, desc[UR6][R18.64] ;  /* 0x00000006120e7981 */ /* 0x0000a4000c1e1900 */
[----:B------:R-:W-:-:S04]  /*04a0*/  IMAD.WIDE.U32 R20, R26, 0x4, R20 ;  /* 0x000000041a147825 */ /* 0x000fc800078e0014 */
[----:B---3--:R-:W-:Y:S02]  /*04b0*/  FFMA R12, R24, R28, R12 ;  /* 0x0000001c180c7223 */ /* 0x008fe4000000000c */
[----:B------:R-:W3:Y:S01]  /*04c0*/  LDG.E R21, desc[UR6][R20.64] ;  /* 0x0000000614157981 */ /* 0x000ee2000c1e1900 */
[----:B0-----:R-:W-:-:S03]  /*04d0*/  IMAD.WIDE.U32 R18, R15, 0x4, R16 ;  /* 0x000000040f127825 */ /* 0x001fc600078e0010 */
[----:B------:R0:W4:Y:S04]  /*04e0*/  LDG.E R24, desc[UR6][R22.64] ;  /* 0x0000000616187981 */ /* 0x000128000c1e1900 */
[----:B------:R-:W4:Y:S01]  /*04f0*/  LDG.E R26, desc[UR6][R18.64] ;  /* 0x00000006121a7981 */ /* 0x000f22000c1e1900 */
[----:B0-----:R-:W-:-:S04]  /*0500*/  IMAD.WIDE.U32 R22, R25, 0x4, R16 ;  /* 0x0000000419167825 */ /* 0x001fc800078e0010 */
[----:B------:R-:W-:Y:S01]  /*0510*/  IMAD.WIDE.U32 R16, R27, 0x4, R16 ;  /* 0x000000041b107825 */ /* 0x000fe200078e0010 */
[----:B------:R-:W2:Y:S05]  /*0520*/  LDG.E R28, desc[UR6][R22.64] ;  /* 0x00000006161c7981 */ /* 0x000eaa000c1e1900 */
[----:B------:R-:W3:Y:S01]  /*0530*/  LDG.E R16, desc[UR6][R16.64] ;  /* 0x0000000610107981 */ /* 0x000ee2000c1e1900 */
[----:B------:R-:W-:-:S04]  /*0540*/  IADD3 R10, PT, PT, R10, 0x8, RZ ;  /* 0x000000080a0a7810 */ /* 0x000fc80007ffe0ff */
[----:B------:R-:W-:Y:S02]  /*0550*/  ISETP.NE.AND P1, PT, R10, RZ, PT ;  /* 0x000000ff0a00720c */ /* 0x000fe40003f25270 */
[----:B------:R-:W-:Y:S02]  /*0560*/  IADD3 R8, PT, PT, R8, 0x8, RZ ;  /* 0x0000000808087810 */ /* 0x000fe40007ffe0ff */
[C---:B------:R-:W-:Y:S02]  /*0570*/  LEA R7, R0.reuse, R7, 0x3 ;  /* 0x0000000700077211 */ /* 0x040fe400078e18ff */
[C---:B------:R-:W-:Y:S02]  /*0580*/  LEA R9, R0.reuse, R9, 0x3 ;  /* 0x0000000900097211 */ /* 0x040fe400078e18ff */
[C---:B------:R-:W-:Y:S02]  /*0590*/  LEA R11, R0.reuse, R11, 0x3 ;  /* 0x0000000b000b7211 */ /* 0x040fe400078e18ff */
[----:B------:R-:W-:-:S02]  /*05a0*/  LEA R13, R0, R13, 0x3 ;  /* 0x0000000d000d7211 */ /* 0x000fc400078e18ff */
[C---:B------:R-:W-:Y:S02]  /*05b0*/  LEA R15, R0.reuse, R15, 0x3 ;  /* 0x0000000f000f7211 */ /* 0x040fe400078e18ff */
[C---:B------:R-:W-:Y:S02]  /*05c0*/  LEA R25, R0.reuse, R25, 0x3 ;  /* 0x0000001900197211 */ /* 0x040fe400078e18ff */
[C---:B------:R-:W-:Y:S02]  /*05d0*/  LEA R27, R0.reuse, R27, 0x3 ;  /* 0x0000001b001b7211 */ /* 0x040fe400078e18ff */
[----:B------:R-:W-:Y:S01]  /*05e0*/  LEA R29, R0, R29, 0x3 ;  /* 0x0000001d001d7211 */ /* 0x000fe200078e18ff */
[----:B----4-:R-:W-:-:S04]  /*05f0*/  FFMA R12, R24, R26, R12 ;  /* 0x0000001a180c7223 */ /* 0x010fc8000000000c */
[----:B--2---:R-:W-:-:S04]  /*0600*/  FFMA R12, R14, R28, R12 ;  /* 0x0000001c0e0c7223 */ /* 0x004fc8000000000c */
[----:B---3--:R-:W-:Y:S01]  /*0610*/  FFMA R12, R21, R16, R12 ;  /* 0x00000010150c7223 */ /* 0x008fe2000000000c */
[----:B------:R-:W-:Y:S06]  /*0620*/  @P1 BRA `(.L_x_10) ;  /* 0xfffffffc000c1947 */ /* 0x000fec000383ffff */
.L_x_9:
[----:B------:R-:W-:Y:S05]  /*0630*/  @!P0 BRA `(.L_x_8) ;  /* 0x0000000400048947 */ /* 0x000fea0003800000 */
[----:B------:R-:W-:Y:S02]  /*0640*/  ISETP.GE.U32.AND P0, PT, R4, 0x4, PT ;  /* 0x000000040400780c */ /* 0x000fe40003f06070 */
[----:B------:R-:W-:-:S04]  /*0650*/  LOP3.LUT R13, R5, 0x3, RZ, 0xc0, !PT ;  /* 0x00000003050d7812 */ /* 0x000fc800078ec0ff */
[----:B------:R-:W-:-:S07]  /*0660*/  ISETP.NE.AND P1, PT, R13, RZ, PT ;  /* 0x000000ff0d00720c */ /* 0x000fce0003f25270 */
[----:B------:R-:W-:Y:S06]  /*0670*/  @!P0 BRA `(.L_x_11) ;  /* 0x00000000007c8947 */ /* 0x000fec0003800000 */
[----:B------:R-:W0:Y:S01]  /*0680*/  LDC.64 R8, c[0x0][0x398] ;  /* 0x0000e600ff087b82 */ /* 0x000e220000000a00 */
[----:B------:R-:W-:Y:S02]  /*0690*/  IMAD R15, R2, R5, R6 ;  /* 0x00000005020f7224 */ /* 0x000fe400078e0206 */
[----:B------:R-:W-:-:S03]  /*06a0*/  IMAD R17, R6, R0, R3 ;  /* 0x0000000006117224 */ /* 0x000fc600078e0203 */
[C---:B------:R-:W-:Y:S02]  /*06b0*/  IADD3 R23, PT, PT, R15.reuse, 0x1, RZ ;  /* 0x000000010f177810 */ /* 0x040fe40007ffe0ff */
[----:B------:R-:W1:Y:S01]  /*06c0*/  LDC.64 R10, c[0x0][0x390] ;  /* 0x0000e400ff0a7b82 */ /* 0x000e620000000a00 */
[C---:B------:R-:W-:Y:S02]  /*06d0*/  IADD3 R27, PT, PT, R15.reuse, 0x2, RZ ;  /* 0x000000020f1b7810 */ /* 0x040fe40007ffe0ff */
[----:B------:R-:W-:Y:S01]  /*06e0*/  IADD3 R4, PT, PT, R15, 0x3, RZ ;  /* 0x000000030f047810 */ /* 0x000fe20007ffe0ff */
[C---:B0-----:R-:W-:Y:S01]  /*06f0*/  IMAD.WIDE.U32 R20, R17.reuse, 0x4, R8 ;  /* 0x0000000411147825 */ /* 0x041fe200078e0008 */
[----:B------:R-:W-:-:S04]  /*0700*/  IADD3 R17, PT, PT, R17, R0, RZ ;  /* 0x0000000011117210 */ /* 0x000fc80007ffe0ff */
[-C--:B------:R-:W-:Y:S01]  /*0710*/  IADD3 R29, PT, PT, R17, R0.reuse, RZ ;  /* 0x00000000111d7210 */ /* 0x080fe20007ffe0ff */
[--C-:B-1----:R-:W-:Y:S01]  /*0720*/  IMAD.WIDE.U32 R24, R15, 0x4, R10.reuse ;  /* 0x000000040f187825 */ /* 0x102fe200078e000a */
[----:B------:R-:W2:Y:S03]  /*0730*/  LDG.E R20, desc[UR6][R20.64] ;  /* 0x0000000614147981 */ /* 0x000ea6000c1e1900 */
[----:B------:R-:W-:Y:S01]  /*0740*/  IMAD.WIDE.U32 R22, R23, 0x4, R10 ;  /* 0x0000000417167825 */ /* 0x000fe200078e000a */
[----:B------:R-:W2:Y:S03]  /*0750*/  LDG.E R7, desc[UR6][R24.64] ;  /* 0x0000000618077981 */ /* 0x000ea6000c1e1900 */
[----:B------:R-:W-:Y:S02]  /*0760*/  IMAD.WIDE.U32 R18, R17, 0x4, R8 ;  /* 0x0000000411127825 */ /* 0x000fe400078e0008 */
[----:B------:R-:W3:Y:S02]  /*0770*/  LDG.E R22, desc[UR6][R22.64] ;  /* 0x0000000616167981 */ /* 0x000ee4000c1e1900 */
[----:B------:R-:W-:Y:S01]  /*0780*/  IMAD.WIDE.U32 R14, R27, 0x4, R10 ;  /* 0x000000041b0e7825 */ /* 0x000fe200078e000a */
[C---:B------:R-:W-:Y:S01]  /*0790*/  IADD3 R27, PT, PT, R29.reuse, R0, RZ ;  /* 0x000000001d1b7210 */ /* 0x040fe20007ffe0ff */
[----:B------:R-:W3:Y:S02]  /*07a0*/  LDG.E R19, desc[UR6][R18.64] ;  /* 0x0000000612137981 */ /* 0x000ee4000c1e1900 */
[----:B------:R-:W-:-:S02]  /*07b0*/  IMAD.WIDE.U32 R16, R29, 0x4, R8 ;  /* 0x000000041d107825 */ /* 0x000fc400078e0008 */
[----:B------:R-:W4:Y:S02]  /*07c0*/  LDG.E R14, desc[UR6][R14.64] ;  /* 0x000000060e0e7981 */ /* 0x000f24000c1e1900 */
[----:B------:R-:W-:Y:S02]  /*07d0*/  IMAD.WIDE.U32 R10, R4, 0x4, R10 ;  /* 0x00000004040a7825 */ /* 0x000fe400078e000a */
[----:B------:R-:W4:Y:S02]  /*07e0*/  LDG.E R16, desc[UR6][R16.64] ;  /* 0x0000000610107981 */ /* 0x000f24000c1e1900 */
[----:B------:R-:W-:Y:S02]  /*07f0*/  IMAD.WIDE.U32 R8, R27, 0x4, R8 ;  /* 0x000000041b087825 */ /* 0x000fe400078e0008 */
[----:B------:R-:W5:Y:S04]  /*0800*/  LDG.E R10, desc[UR6][R10.64] ;  /* 0x000000060a0a7981 */ /* 0x000f68000c1e1900 */
[----:B------:R-:W5:Y:S01]  /*0810*/  LDG.E R8, desc[UR6][R8.64] ;  /* 0x0000000608087981 */ /* 0x000f62000c1e1900 */
[----:B------:R-:W-:Y:S01]  /*0820*/  IADD3 R6, PT, PT, R6, 0x4, RZ ;  /* 0x0000000406067810 */ /* 0x000fe20007ffe0ff */
[----:B--2---:R-:W-:-:S04]  /*0830*/  FFMA R7, R7, R20, R12 ;  /* 0x0000001407077223 */ /* 0x004fc8000000000c */
[----:B---3--:R-:W-:-:S04]  /*0840*/  FFMA R7, R22, R19, R7 ;  /* 0x0000001316077223 */ /* 0x008fc80000000007 */
[----:B----4-:R-:W-:-:S04]  /*0850*/  FFMA R7, R14, R16, R7 ;  /* 0x000000100e077223 */ /* 0x010fc80000000007 */
[----:B-----5:R-:W-:-:S07]  /*0860*/  FFMA R12, R10, R8, R7 ;  /* 0x000000080a0c7223 */ /* 0x020fce0000000007 */
.L_x_11:
[----:B------:R-:W-:Y:S05]  /*0870*/  @!P1 BRA `(.L_x_8) ;  /* 0x0000000000749947 */ /* 0x000fea0003800000 */
[----:B------:R-:W0:Y:S01]  /*0880*/  LDC.64 R8, c[0x0][0x398] ;  /* 0x0000e600ff087b82 */ /* 0x000e220000000a00 */
[----:B------:R-:W-:Y:S02]  /*0890*/  ISETP.NE.AND P0, PT, R13, 0x1, PT ;  /* 0x000000010d00780c */ /* 0x000fe40003f05270 */
[----:B------:R-:W-:-:S04]  /*08a0*/  LOP3.LUT R4, R5, 0x1, RZ, 0xc0, !PT ;  /* 0x0000000105047812 */ /* 0x000fc800078ec0ff */
[----:B------:R-:W-:Y:S01]  /*08b0*/  ISETP.NE.U32.AND P1, PT, R4, 0x1, PT ;  /* 0x000000010400780c */ /* 0x000fe20003f25070 */
[----:B------:R-:W1:Y:S06]  /*08c0*/  LDC.64 R18, c[0x0][0x390] ;  /* 0x0000e400ff127b82 */ /* 0x000e6c0000000a00 */
[----:B------:R-:W-:Y:S02]  /*08d0*/  @P0 IMAD R7, R2, R5, R6 ;  /* 0x0000000502070224 */ /* 0x000fe400078e0206 */
[----:B------:R-:W2:Y:S01]  /*08e0*/  LDC.64 R10, c[0x0][0x390] ;  /* 0x0000e400ff0a7b82 */ /* 0x000ea20000000a00 */
[C---:B------:R-:W-:Y:S01]  /*08f0*/  @P0 IMAD R17, R6.reuse, R0, R3 ;  /* 0x0000000006110224 */ /* 0x040fe200078e0203 */
[----:B------:R-:W-:-:S02]  /*0900*/  @P0 IADD3 R6, PT, PT, R6, 0x2, RZ ;  /* 0x0000000206060810 */ /* 0x000fc40007ffe0ff */
[----:B------:R-:W-:Y:S02]  /*0910*/  @P0 IADD3 R13, PT, PT, R7, 0x1, RZ ;  /* 0x00000001070d0810 */ /* 0x000fe40007ffe0ff */
[C---:B------:R-:W-:Y:S02]  /*0920*/  @P0 IADD3 R23, PT, PT, R17.reuse, R0, RZ ;  /* 0x0000000011170210 */ /* 0x040fe40007ffe0ff */
[----:B------:R-:W3:Y:S01]  /*0930*/  LDC.64 R14, c[0x0][0x398] ;  /* 0x0000e600ff0e7b82 */ /* 0x000ee20000000a00 */
[----:B0-----:R-:W-:-:S04]  /*0940*/  @P0 IMAD.WIDE.U32 R16, R17, 0x4, R8 ;  /* 0x0000000411100825 */ /* 0x001fc800078e0008 */
[----:B------:R-:W-:Y:S02]  /*0950*/  @P0 IMAD.WIDE.U32 R8, R23, 0x4, R8 ;  /* 0x0000000417080825 */ /* 0x000fe400078e0008 */
[----:B------:R-:W4:Y:S02]  /*0960*/  @P0 LDG.E R16, desc[UR6][R16.64] ;  /* 0x0000000610100981 */ /* 0x000f24000c1e1900 */
[--C-:B-1----:R-:W-:Y:S02]  /*0970*/  @P0 IMAD.WIDE.U32 R20, R7, 0x4, R18.reuse ;  /* 0x0000000407140825 */ /* 0x102fe400078e0012 */
[----:B------:R-:W5:Y:S02]  /*0980*/  @P0 LDG.E R8, desc[UR6][R8.64] ;  /* 0x0000000608080981 */ /* 0x000f64000c1e1900 */
[----:B------:R-:W-:Y:S02]  /*0990*/  @P0 IMAD.WIDE.U32 R18, R13, 0x4, R18 ;  /* 0x000000040d120825 */ /* 0x000fe400078e0012 */
[----:B------:R-:W4:Y:S02]  /*09a0*/  @P0 LDG.E R7, desc[UR6][R20.64] ;  /* 0x0000000614070981 */ /* 0x000f24000c1e1900 */
[----:B------:R-:W-:-:S02]  /*09b0*/  @!P1 IMAD R5, R2, R5, R6 ;  /* 0x0000000502059224 */ /* 0x000fc400078e0206 */
[----:B------:R-:W-:Y:S01]  /*09c0*/  @!P1 IMAD R13, R6, R0, R3 ;  /* 0x00000000060d9224 */ /* 0x000fe200078e0203 */
[----:B------:R-:W5:Y:S01]  /*09d0*/  @P0 LDG.E R18, desc[UR6][R18.64] ;  /* 0x0000000612120981 */ /* 0x000f62000c1e1900 */
[----:B--2---:R-:W-:-:S04]  /*09e0*/  @!P1 IMAD.WIDE.U32 R10, R5, 0x4, R10 ;  /* 0x00000004050a9825 */ /* 0x004fc800078e000a */
[----:B---3--:R-:W-:Y:S02]  /*09f0*/  @!P1 IMAD.WIDE.U32 R14, R13, 0x4, R14 ;  /* 0x000000040d0e9825 */ /* 0x008fe400078e000e */
[----:B------:R-:W2:Y:S04]  /*0a00*/  @!P1 LDG.E R11, desc[UR6][R10.64] ;  /* 0x000000060a0b9981 */ /* 0x000ea8000c1e1900 */
[----:B------:R-:W2:Y:S01]  /*0a10*/  @!P1 LDG.E R14, desc[UR6][R14.64] ;  /* 0x000000060e0e9981 */ /* 0x000ea2000c1e1900 */
[----:B----4-:R-:W-:-:S04]  /*0a20*/  @P0 FFMA R7, R7, R16, R12 ;  /* 0x0000001007070223 */ /* 0x010fc8000000000c */
[----:B-----5:R-:W-:-:S04]  /*0a30*/  @P0 FFMA R12, R18, R8, R7 ;  /* 0x00000008120c0223 */ /* 0x020fc80000000007 */
[----:B--2---:R-:W-:-:S07]  /*0a40*/  @!P1 FFMA R12, R11, R14, R12 ;  /* 0x0000000e0b0c9223 */ /* 0x004fce000000000c */
.L_x_8:
[----:B------:R-:W0:Y:S01]  /*0a50*/  LDC.64 R4, c[0x0][0x3a0] ;  /* 0x0000e800ff047b82 */ /* 0x000e220000000a00 */
[----:B------:R-:W-:-:S04]  /*0a60*/  IMAD R3, R2, R0, R3 ;  /* 0x0000000002037224 */ /* 0x000fc800078e0203 */
[----:B0-----:R-:W-:-:S05]  /*0a70*/  IMAD.WIDE.U32 R2, R3, 0x4, R4 ;  /* 0x0000000403027825 */ /* 0x001fca00078e0004 */
[----:B------:R-:W-:Y:S01]  /*0a80*/  STG.E desc[UR6][R2.64], R12 ;  /* 0x0000000c02007986 */ /* 0x000fe2000c101906 */
[----:B------:R-:W-:Y:S05]  /*0a90*/  EXIT ;  /* 0x000000000000794d */ /* 0x000fea0003800000 */
.L_x_12:
        /* <DEDUP_REMOVED lines=14> */
.L_x_14:


//--------------------- .nv.shared._Z21matrixMulKernel_tilediiiPKfS0_Pfjj --------------------------
	.section	.nv.shared._Z21matrixMulKernel_tilediiiPKfS0_Pfjj,"aw",@nobits
	.sectionflags	@""
	.align	16
	.zero		1024


//--------------------- .nv.shared.reserved.0     --------------------------
	.section	.nv.shared.reserved.0,"aw",@nobits
	.weak		__nv_reservedSMEM_offset_0_alias
	.size		__nv_reservedSMEM_offset_0_alias, 0, 64
	.other		__nv_reservedSMEM_offset_0_alias,@"STO_CUDA_RESERVED_SHARED STV_DEFAULT"
__nv_reservedSMEM_offset_0_alias:
	.zero		0
	.zero		64


//--------------------- .nv.shared._Z31matrixMulKernel_1thread1elementiiiPKfS0_Pf --------------------------
	.section	.nv.shared._Z31matrixMulKernel_1thread1elementiiiPKfS0_Pf,"aw",@nobits
	.sectionflags	@""
	.align	16
	.zero		1024


//--------------------- .nv.constant0._Z21matrixMulKernel_tilediiiPKfS0_Pfjj --------------------------
	.section	.nv.constant0._Z21matrixMulKernel_tilediiiPKfS0_Pfjj,"a",@progbits
	.sectionflags	@""
	.align	4
.nv.constant0._Z21matrixMulKernel_tilediiiPKfS0_Pfjj:
	.zero		944


//--------------------- .nv.constant0._Z31matrixMulKernel_1thread1elementiiiPKfS0_Pf --------------------------
	.section	.nv.constant0._Z31matrixMulKernel_1thread1elementiiiPKfS0_Pf,"a",@progbits
	.sectionflags	@""
	.align	4
.nv.constant0._Z31matrixMulKernel_1thread1elementiiiPKfS0_Pf:
	.zero		936


//--------------------- SYMBOLS --------------------------

	.type		.nv.reservedSmem.offset0,@object
	.size		.nv.reservedSmem.offset0,0x4
	.type		.nv.reservedSmem.cap,@object
	.size		.nv.reservedSmem.cap,0x4
